	.target	sm_90a

	.elftype	@"ET_EXEC"


//--------------------- .note.nv.tkinfo           --------------------------
	.section	.note.nv.tkinfo,"",@"SHT_NOTE"
	.sectionflags	@"SHF_NOTE_NV_TKINFO"
	.tkinfo
        /*0018*/ 	.word	0x00000002
        /*0030*/ 	.string	""
        /*0030*/ 	.string	"ptxas"
        /*0030*/ 	.string	"Cuda compilation tools, release 13.0, V13.0.88"
        /*0030*/ 	.string	"Build cuda_13.0.r13.0/compiler.36424714_0"
        /*0030*/ 	.string	"-arch sm_90a -m 64 "



//--------------------- .note.nv.cuinfo           --------------------------
	.section	.note.nv.cuinfo,"",@"SHT_NOTE"
	.sectionflags	@"SHF_NOTE_NV_CUINFO"
        /*0018*/ 	.short	0x0002
        /*001a*/ 	.short	0x005a
        /*001c*/ 	.short	0x0082
	.zero		2


//--------------------- .nv.info                  --------------------------
	.section	.nv.info,"",@"SHT_CUDA_INFO"
	.align	4


	//----- nvinfo : EIATTR_REGCOUNT
	.align		4
        /*0000*/ 	.byte	0x04, 0x2f
        /*0002*/ 	.short	(.L_15 - .L_14)
	.align		4
.L_14:
        /*0004*/ 	.word	index@(_ZN7cutlass13device_kernelINS_4gemm6kernel13GemmUniversalIN4cute5tupleIJiiiiEEENS1_10collective13CollectiveMmaINS1_34MainloopSm90TmaGmmaWarpSpecializedILi28ENS5_IJNS4_1CILi2EEESB_NSA_ILi1EEEEEENS1_32KernelTmaWarpSpecializedPingpongEEENS5_IJNSA_ILi64EEESG_NSA_ILi32EEEEEENS_10bfloat16_tENS5_IJlSC_lEEESJ_SK_NS4_8TiledMMAINS4_8MMA_AtomIJNS4_4SM904GMMA27MMA_64x64x16_F32BF16BF16_SSILNSO_5MajorE0ELSQ_0ELNSO_7ScaleInE1ELSR_1EEEEEENS4_6LayoutINS5_IJSC_SC_SC_EEENS5_IJNSA_ILi0EEESW_SW_EEEEENS5_IJNS4_10UnderscoreESZ_SZ_EEEEENS4_23SM90_TMA_LOAD_MULTICASTENS4_14ComposedLayoutINS4_7SwizzleILi2ELi4ELi3EEENS4_18smem_ptr_flag_bitsILi16EEENSU_INS5_IJNSA_ILi8EEESH_EEENS5_IJSH_SC_EEEEEEEvNS4_8identityES12_S1C_vS1D_EENS_8epilogue10collective6detail29Sm90TmaWarpSpecializedAdapterINS1G_15DefaultEpilogueISJ_SK_SK_NS1F_6thread17LinearCombinationISJ_Li1EffLNS1K_9ScaleType4KindE0ELNS_15FloatRoundStyleE2ESJ_EENS1_15EpilogueDefaultEEEEEvvEEEEvNT_6ParamsE)
        /*0008*/ 	.word	0x000000a8


	//----- nvinfo : EIATTR_FRAME_SIZE
	.align		4
.L_15:
        /*000c*/ 	.byte	0x04, 0x11
        /*000e*/ 	.short	(.L_17 - .L_16)
	.align		4
.L_16:
        /*0010*/ 	.word	index@(_ZN7cutlass13device_kernelINS_4gemm6kernel13GemmUniversalIN4cute5tupleIJiiiiEEENS1_10collective13CollectiveMmaINS1_34MainloopSm90TmaGmmaWarpSpecializedILi28ENS5_IJNS4_1CILi2EEESB_NSA_ILi1EEEEEENS1_32KernelTmaWarpSpecializedPingpongEEENS5_IJNSA_ILi64EEESG_NSA_ILi32EEEEEENS_10bfloat16_tENS5_IJlSC_lEEESJ_SK_NS4_8TiledMMAINS4_8MMA_AtomIJNS4_4SM904GMMA27MMA_64x64x16_F32BF16BF16_SSILNSO_5MajorE0ELSQ_0ELNSO_7ScaleInE1ELSR_1EEEEEENS4_6LayoutINS5_IJSC_SC_SC_EEENS5_IJNSA_ILi0EEESW_SW_EEEEENS5_IJNS4_10UnderscoreESZ_SZ_EEEEENS4_23SM90_TMA_LOAD_MULTICASTENS4_14ComposedLayoutINS4_7SwizzleILi2ELi4ELi3EEENS4_18smem_ptr_flag_bitsILi16EEENSU_INS5_IJNSA_ILi8EEESH_EEENS5_IJSH_SC_EEEEEEEvNS4_8identityES12_S1C_vS1D_EENS_8epilogue10collective6detail29Sm90TmaWarpSpecializedAdapterINS1G_15DefaultEpilogueISJ_SK_SK_NS1F_6thread17LinearCombinationISJ_Li1EffLNS1K_9ScaleType4KindE0ELNS_15FloatRoundStyleE2ESJ_EENS1_15EpilogueDefaultEEEEEvvEEEEvNT_6ParamsE)
        /*0014*/ 	.word	0x00000008


	//----- nvinfo : EIATTR_MIN_STACK_SIZE
	.align		4
.L_17:
        /*0018*/ 	.byte	0x04, 0x12
        /*001a*/ 	.short	(.L_19 - .L_18)
	.align		4
.L_18:
        /*001c*/ 	.word	index@(_ZN7cutlass13device_kernelINS_4gemm6kernel13GemmUniversalIN4cute5tupleIJiiiiEEENS1_10collective13CollectiveMmaINS1_34MainloopSm90TmaGmmaWarpSpecializedILi28ENS5_IJNS4_1CILi2EEESB_NSA_ILi1EEEEEENS1_32KernelTmaWarpSpecializedPingpongEEENS5_IJNSA_ILi64EEESG_NSA_ILi32EEEEEENS_10bfloat16_tENS5_IJlSC_lEEESJ_SK_NS4_8TiledMMAINS4_8MMA_AtomIJNS4_4SM904GMMA27MMA_64x64x16_F32BF16BF16_SSILNSO_5MajorE0ELSQ_0ELNSO_7ScaleInE1ELSR_1EEEEEENS4_6LayoutINS5_IJSC_SC_SC_EEENS5_IJNSA_ILi0EEESW_SW_EEEEENS5_IJNS4_10UnderscoreESZ_SZ_EEEEENS4_23SM90_TMA_LOAD_MULTICASTENS4_14ComposedLayoutINS4_7SwizzleILi2ELi4ELi3EEENS4_18smem_ptr_flag_bitsILi16EEENSU_INS5_IJNSA_ILi8EEESH_EEENS5_IJSH_SC_EEEEEEEvNS4_8identityES12_S1C_vS1D_EENS_8epilogue10collective6detail29Sm90TmaWarpSpecializedAdapterINS1G_15DefaultEpilogueISJ_SK_SK_NS1F_6thread17LinearCombinationISJ_Li1EffLNS1K_9ScaleType4KindE0ELNS_15FloatRoundStyleE2ESJ_EENS1_15EpilogueDefaultEEEEEvvEEEEvNT_6ParamsE)
        /*0020*/ 	.word	0x00000008
.L_19:


//--------------------- .nv.compat                --------------------------
	.section	.nv.compat,"",@"SHT_CUDA_COMPAT_INFO"
	.align	4
        /*0000*/ 	.byte	0x02, 0x09, 0x01, 0x00, 0x02, 0x02, 0x04, 0x00, 0x02, 0x05, 0x05, 0x00, 0x03, 0x07, 0x01, 0x01
        /*0010*/ 	.byte	0x02, 0x03, 0x01, 0x00, 0x02, 0x06, 0x01, 0x00, 0x04, 0x0b, 0x08, 0x00, 0x00, 0x00, 0x00, 0x00
        /*0020*/ 	.byte	0x00, 0x00, 0x00, 0x00


//--------------------- .nv.info._ZN7cutlass13device_kernelINS_4gemm6kernel13GemmUniversalIN4cute5tupleIJiiiiEEENS1_10collective13CollectiveMmaINS1_34MainloopSm90TmaGmmaWarpSpecializedILi28ENS5_IJNS4_1CILi2EEESB_NSA_ILi1EEEEEENS1_32KernelTmaWarpSpecializedPingpongEEENS5_IJNSA_ILi64EEESG_NSA_ILi32EEEEEENS_10bfloat16_tENS5_IJlSC_lEEESJ_SK_NS4_8TiledMMAINS4_8MMA_AtomIJNS4_4SM904GMMA27MMA_64x64x16_F32BF16BF16_SSILNSO_5MajorE0ELSQ_0ELNSO_7ScaleInE1ELSR_1EEEEEENS4_6LayoutINS5_IJSC_SC_SC_EEENS5_IJNSA_ILi0EEESW_SW_EEEEENS5_IJNS4_10UnderscoreESZ_SZ_EEEEENS4_23SM90_TMA_LOAD_MULTICASTENS4_14ComposedLayoutINS4_7SwizzleILi2ELi4ELi3EEENS4_18smem_ptr_flag_bitsILi16EEENSU_INS5_IJNSA_ILi8EEESH_EEENS5_IJSH_SC_EEEEEEEvNS4_8identityES12_S1C_vS1D_EENS_8epilogue10collective6detail29Sm90TmaWarpSpecializedAdapterINS1G_15DefaultEpilogueISJ_SK_SK_NS1F_6thread17LinearCombinationISJ_Li1EffLNS1K_9ScaleType4KindE0ELNS_15FloatRoundStyleE2ESJ_EENS1_15EpilogueDefaultEEEEEvvEEEEvNT_6ParamsE --------------------------
	.section	.nv.info._ZN7cutlass13device_kernelINS_4gemm6kernel13GemmUniversalIN4cute5tupleIJiiiiEEENS1_10collective13CollectiveMmaINS1_34MainloopSm90TmaGmmaWarpSpecializedILi28ENS5_IJNS4_1CILi2EEESB_NSA_ILi1EEEEEENS1_32KernelTmaWarpSpecializedPingpongEEENS5_IJNSA_ILi64EEESG_NSA_ILi32EEEEEENS_10bfloat16_tENS5_IJlSC_lEEESJ_SK_NS4_8TiledMMAINS4_8MMA_AtomIJNS4_4SM904GMMA27MMA_64x64x16_F32BF16BF16_SSILNSO_5MajorE0ELSQ_0ELNSO_7ScaleInE1ELSR_1EEEEEENS4_6LayoutINS5_IJSC_SC_SC_EEENS5_IJNSA_ILi0EEESW_SW_EEEEENS5_IJNS4_10UnderscoreESZ_SZ_EEEEENS4_23SM90_TMA_LOAD_MULTICASTENS4_14ComposedLayoutINS4_7SwizzleILi2ELi4ELi3EEENS4_18smem_ptr_flag_bitsILi16EEENSU_INS5_IJNSA_ILi8EEESH_EEENS5_IJSH_SC_EEEEEEEvNS4_8identityES12_S1C_vS1D_EENS_8epilogue10collective6detail29Sm90TmaWarpSpecializedAdapterINS1G_15DefaultEpilogueISJ_SK_SK_NS1F_6thread17LinearCombinationISJ_Li1EffLNS1K_9ScaleType4KindE0ELNS_15FloatRoundStyleE2ESJ_EENS1_15EpilogueDefaultEEEEEvvEEEEvNT_6ParamsE,"",@"SHT_CUDA_INFO"
	.sectionflags	@""
	.align	4


	//----- nvinfo : EIATTR_CUDA_API_VERSION
	.align		4
        /*0000*/ 	.byte	0x04, 0x37
        /*0002*/ 	.short	(.L_21 - .L_20)
.L_20:
        /*0004*/ 	.word	0x00000082


	//----- nvinfo : EIATTR_KPARAM_INFO
	.align		4
.L_21:
        /*0008*/ 	.byte	0x04, 0x17
        /*000a*/ 	.short	(.L_23 - .L_22)
.L_22:
        /*000c*/ 	.word	0x00000000
        /*0010*/ 	.short	0x0000
        /*0012*/ 	.short	0x0070
        /*0014*/ 	.byte	0x00, 0xf0, 0x01, 0x10


	//----- nvinfo : EIATTR_SPARSE_MMA_MASK
	.align		4
.L_23:
        /*0018*/ 	.byte	0x03, 0x50
        /*001a*/ 	.short	0x0000


	//----- nvinfo : EIATTR_MAXREG_COUNT
	.align		4
        /*001c*/ 	.byte	0x03, 0x1b
        /*001e*/ 	.short	0x00a8


	//----- nvinfo : EIATTR_NUM_BARRIERS
	.align		4
        /*0020*/ 	.byte	0x02, 0x4c
        /*0022*/ 	.byte	0x01
	.zero		1


	//----- nvinfo : EIATTR_EXTERNS
	.align		4
        /*0024*/ 	.byte	0x04, 0x0f
        /*0026*/ 	.short	(.L_25 - .L_24)


	//   ....[0]....
	.align		4
.L_24:
        /*0028*/ 	.word	index@(__assertfail)


	//----- nvinfo : EIATTR_ANNOTATIONS
	.align		4
.L_25:
        /*002c*/ 	.byte	0x04, 0x55
        /*002e*/ 	.short	(.L_27 - .L_26)


	//   ....[0]....
.L_26:
        /*0030*/ 	.word	0x00000001
        /*0034*/ 	.byte	0xe0, 0x10, 0x00, 0x00, 0x01, 0x00, 0x00, 0x00, 0xd0, 0x46, 0x00, 0x00, 0x01, 0x00, 0x00, 0x00
        /*0044*/ 	.byte	0x50, 0x54, 0x00, 0x00


	//----- nvinfo : EIATTR_MERCURY_ISA_VERSION
	.align		4
.L_27:
        /*0048*/ 	.byte	0x03, 0x5f
        /*004a*/ 	.short	0x0101


	//----- nvinfo : EIATTR_INT_WARP_WIDE_INSTR_OFFSETS
	.align		4
        /*004c*/ 	.byte	0x04, 0x31
        /*004e*/ 	.short	(.L_29 - .L_28)


	//   ....[0]....
.L_28:
        /*0050*/ 	.word	0x00000860


	//   ....[1]....
        /*0054*/ 	.word	0x00000890


	//   ....[2]....
        /*0058*/ 	.word	0x000008d0


	//   ....[3]....
        /*005c*/ 	.word	0x00000a00


	//   ....[4]....
        /*0060*/ 	.word	0x00000a10


	//   ....[5]....
        /*0064*/ 	.word	0x00000a20


	//   ....[6]....
        /*0068*/ 	.word	0x00000ac0


	//   ....[7]....
        /*006c*/ 	.word	0x00000b00


	//   ....[8]....
        /*0070*/ 	.word	0x00002150


	//----- nvinfo : EIATTR_COOP_GROUP_MASK_REGIDS
	.align		4
.L_29:
        /*0074*/ 	.byte	0x04, 0x29
        /*0076*/ 	.short	(.L_31 - .L_30)


	//   ....[0]....
.L_30:
        /*0078*/ 	.word	0xffffffff


	//   ....[1]....
        /*007c*/ 	.word	0xffffffff


	//   ....[2]....
        /*0080*/ 	.word	0xffffffff


	//   ....[3]....
        /*0084*/ 	.word	0xffffffff


	//   ....[4]....
        /*0088*/ 	.word	0xffffffff


	//   ....[5]....
        /*008c*/ 	.word	0xffffffff


	//   ....[6]....
        /*0090*/ 	.word	0xffffffff


	//----- nvinfo : EIATTR_COOP_GROUP_INSTR_OFFSETS
	.align		4
.L_31:
        /*0094*/ 	.byte	0x04, 0x28
        /*0096*/ 	.short	(.L_33 - .L_32)


	//   ....[0]....
.L_32:
        /*0098*/ 	.word	0x00000070


	//   ....[1]....
        /*009c*/ 	.word	0x00000080


	//   ....[2]....
        /*00a0*/ 	.word	0x00000140


	//   ....[3]....
        /*00a4*/ 	.word	0x00000620


	//   ....[4]....
        /*00a8*/ 	.word	0x00000660


	//   ....[5]....
        /*00ac*/ 	.word	0x00000a40


	//   ....[6]....
        /*00b0*/ 	.word	0x00000c80


	//----- nvinfo : EIATTR_REG_RECONFIG
	.align		4
.L_33:
        /*00b4*/ 	.byte	0x01, 0x54
	.zero		2


	//----- nvinfo : EIATTR_SYSCALL_OFFSETS
	.align		4
        /*00b8*/ 	.byte	0x04, 0x46
        /*00ba*/ 	.short	(.L_35 - .L_34)


	//   ....[0]....
.L_34:
        /*00bc*/ 	.word	0x00001b90


	//----- nvinfo : EIATTR_MBARRIER_INSTR_OFFSETS
	.align		4
.L_35:
        /*00c0*/ 	.byte	0x04, 0x39
        /*00c2*/ 	.short	(.L_37 - .L_36)


	//   ....[0]....
.L_36:
        /*00c4*/ 	.word	0x00000280
        /*00c8*/ 	.word	0x000000ff
        /*00cc*/ 	.word	0x00000000
        /*00d0*/ 	.short	0x0100
        /*00d2*/ 	.byte	0x08
	.zero		1


	//   ....[1]....
        /*00d4*/ 	.word	0x00000290
        /*00d8*/ 	.word	0x000000ff
        /*00dc*/ 	.word	0x000000e0
        /*00e0*/ 	.short	0x0100
        /*00e2*/ 	.byte	0x08
	.zero		1


	//   ....[2]....
        /*00e4*/ 	.word	0x000002a0
        /*00e8*/ 	.word	0x000000ff
        /*00ec*/ 	.word	0x00000008
        /*00f0*/ 	.short	0x0100
        /*00f2*/ 	.byte	0x08
	.zero		1


	//   ....[3]....
        /*00f4*/ 	.word	0x000002b0
        /*00f8*/ 	.word	0x000000ff
        /*00fc*/ 	.word	0x000000e8
        /*0100*/ 	.short	0x0100
        /*0102*/ 	.byte	0x08
	.zero		1


	//   ....[4]....
        /*0104*/ 	.word	0x000002c0
        /*0108*/ 	.word	0x000000ff
        /*010c*/ 	.word	0x00000010
        /*0110*/ 	.short	0x0100
        /*0112*/ 	.byte	0x08
	.zero		1


	//   ....[5]....
        /*0114*/ 	.word	0x000002d0
        /*0118*/ 	.word	0x000000ff
        /*011c*/ 	.word	0x000000f0
        /*0120*/ 	.short	0x0100
        /*0122*/ 	.byte	0x08
	.zero		1


	//   ....[6]....
        /*0124*/ 	.word	0x000002e0
        /*0128*/ 	.word	0x000000ff
        /*012c*/ 	.word	0x00000018
        /*0130*/ 	.short	0x0100
        /*0132*/ 	.byte	0x08
	.zero		1


	//   ....[7]....
        /*0134*/ 	.word	0x000002f0
        /*0138*/ 	.word	0x000000ff
        /*013c*/ 	.word	0x000000f8
        /*0140*/ 	.short	0x0100
        /*0142*/ 	.byte	0x08
	.zero		1


	//   ....[8]....
        /*0144*/ 	.word	0x00000300
        /*0148*/ 	.word	0x000000ff
        /*014c*/ 	.word	0x00000020
        /*0150*/ 	.short	0x0100
        /*0152*/ 	.byte	0x08
	.zero		1


	//   ....[9]....
        /*0154*/ 	.word	0x00000310
        /*0158*/ 	.word	0x000000ff
        /*015c*/ 	.word	0x00000100
        /*0160*/ 	.short	0x0100
        /*0162*/ 	.byte	0x08
	.zero		1


	//   ....[10]....
        /*0164*/ 	.word	0x00000320
        /*0168*/ 	.word	0x000000ff
        /*016c*/ 	.word	0x00000028
        /*0170*/ 	.short	0x0100
        /*0172*/ 	.byte	0x08
	.zero		1


	//   ....[11]....
        /*0174*/ 	.word	0x00000330
        /*0178*/ 	.word	0x000000ff
        /*017c*/ 	.word	0x00000108
        /*0180*/ 	.short	0x0100
        /*0182*/ 	.byte	0x08
	.zero		1


	//   ....[12]....
        /*0184*/ 	.word	0x00000340
        /*0188*/ 	.word	0x000000ff
        /*018c*/ 	.word	0x00000030
        /*0190*/ 	.short	0x0100
        /*0192*/ 	.byte	0x08
	.zero		1


	//   ....[13]....
        /*0194*/ 	.word	0x00000350
        /*0198*/ 	.word	0x000000ff
        /*019c*/ 	.word	0x00000110
        /*01a0*/ 	.short	0x0100
        /*01a2*/ 	.byte	0x08
	.zero		1


	//   ....[14]....
        /*01a4*/ 	.word	0x00000360
        /*01a8*/ 	.word	0x000000ff
        /*01ac*/ 	.word	0x00000038
        /*01b0*/ 	.short	0x0100
        /*01b2*/ 	.byte	0x08
	.zero		1


	//   ....[15]....
        /*01b4*/ 	.word	0x00000370
        /*01b8*/ 	.word	0x000000ff
        /*01bc*/ 	.word	0x00000118
        /*01c0*/ 	.short	0x0100
        /*01c2*/ 	.byte	0x08
	.zero		1


	//   ....[16]....
        /*01c4*/ 	.word	0x00000380
        /*01c8*/ 	.word	0x000000ff
        /*01cc*/ 	.word	0x00000040
        /*01d0*/ 	.short	0x0100
        /*01d2*/ 	.byte	0x08
	.zero		1


	//   ....[17]....
        /*01d4*/ 	.word	0x00000390
        /*01d8*/ 	.word	0x000000ff
        /*01dc*/ 	.word	0x00000120
        /*01e0*/ 	.short	0x0100
        /*01e2*/ 	.byte	0x08
	.zero		1


	//   ....[18]....
        /*01e4*/ 	.word	0x000003a0
        /*01e8*/ 	.word	0x000000ff
        /*01ec*/ 	.word	0x00000048
        /*01f0*/ 	.short	0x0100
        /*01f2*/ 	.byte	0x08
	.zero		1


	//   ....[19]....
        /*01f4*/ 	.word	0x000003b0
        /*01f8*/ 	.word	0x000000ff
        /*01fc*/ 	.word	0x00000128
        /*0200*/ 	.short	0x0100
        /*0202*/ 	.byte	0x08
	.zero		1


	//   ....[20]....
        /*0204*/ 	.word	0x000003c0
        /*0208*/ 	.word	0x000000ff
        /*020c*/ 	.word	0x00000050
        /*0210*/ 	.short	0x0100
        /*0212*/ 	.byte	0x08
	.zero		1


	//   ....[21]....
        /*0214*/ 	.word	0x000003d0
        /*0218*/ 	.word	0x000000ff
        /*021c*/ 	.word	0x00000130
        /*0220*/ 	.short	0x0100
        /*0222*/ 	.byte	0x08
	.zero		1


	//   ....[22]....
        /*0224*/ 	.word	0x000003e0
        /*0228*/ 	.word	0x000000ff
        /*022c*/ 	.word	0x00000058
        /*0230*/ 	.short	0x0100
        /*0232*/ 	.byte	0x08
	.zero		1


	//   ....[23]....
        /*0234*/ 	.word	0x000003f0
        /*0238*/ 	.word	0x000000ff
        /*023c*/ 	.word	0x00000138
        /*0240*/ 	.short	0x0100
        /*0242*/ 	.byte	0x08
	.zero		1


	//   ....[24]....
        /*0244*/ 	.word	0x00000400
        /*0248*/ 	.word	0x000000ff
        /*024c*/ 	.word	0x00000060
        /*0250*/ 	.short	0x0100
        /*0252*/ 	.byte	0x08
	.zero		1


	//   ....[25]....
        /*0254*/ 	.word	0x00000410
        /*0258*/ 	.word	0x000000ff
        /*025c*/ 	.word	0x00000140
        /*0260*/ 	.short	0x0100
        /*0262*/ 	.byte	0x08
	.zero		1


	//   ....[26]....
        /*0264*/ 	.word	0x00000420
        /*0268*/ 	.word	0x000000ff
        /*026c*/ 	.word	0x00000068
        /*0270*/ 	.short	0x0100
        /*0272*/ 	.byte	0x08
	.zero		1


	//   ....[27]....
        /*0274*/ 	.word	0x00000430
        /*0278*/ 	.word	0x000000ff
        /*027c*/ 	.word	0x00000148
        /*0280*/ 	.short	0x0100
        /*0282*/ 	.byte	0x08
	.zero		1


	//   ....[28]....
        /*0284*/ 	.word	0x00000440
        /*0288*/ 	.word	0x000000ff
        /*028c*/ 	.word	0x00000070
        /*0290*/ 	.short	0x0100
        /*0292*/ 	.byte	0x08
	.zero		1


	//   ....[29]....
        /*0294*/ 	.word	0x00000450
        /*0298*/ 	.word	0x000000ff
        /*029c*/ 	.word	0x00000150
        /*02a0*/ 	.short	0x0100
        /*02a2*/ 	.byte	0x08
	.zero		1


	//   ....[30]....
        /*02a4*/ 	.word	0x00000460
        /*02a8*/ 	.word	0x000000ff
        /*02ac*/ 	.word	0x00000078
        /*02b0*/ 	.short	0x0100
        /*02b2*/ 	.byte	0x08
	.zero		1


	//   ....[31]....
        /*02b4*/ 	.word	0x00000470
        /*02b8*/ 	.word	0x000000ff
        /*02bc*/ 	.word	0x00000158
        /*02c0*/ 	.short	0x0100
        /*02c2*/ 	.byte	0x08
	.zero		1


	//   ....[32]....
        /*02c4*/ 	.word	0x00000480
        /*02c8*/ 	.word	0x000000ff
        /*02cc*/ 	.word	0x00000080
        /*02d0*/ 	.short	0x0100
        /*02d2*/ 	.byte	0x08
	.zero		1


	//   ....[33]....
        /*02d4*/ 	.word	0x00000490
        /*02d8*/ 	.word	0x000000ff
        /*02dc*/ 	.word	0x00000160
        /*02e0*/ 	.short	0x0100
        /*02e2*/ 	.byte	0x08
	.zero		1


	//   ....[34]....
        /*02e4*/ 	.word	0x000004a0
        /*02e8*/ 	.word	0x000000ff
        /*02ec*/ 	.word	0x00000088
        /*02f0*/ 	.short	0x0100
        /*02f2*/ 	.byte	0x08
	.zero		1


	//   ....[35]....
        /*02f4*/ 	.word	0x000004b0
        /*02f8*/ 	.word	0x000000ff
        /*02fc*/ 	.word	0x00000168
        /*0300*/ 	.short	0x0100
        /*0302*/ 	.byte	0x08
	.zero		1


	//   ....[36]....
        /*0304*/ 	.word	0x000004c0
        /*0308*/ 	.word	0x000000ff
        /*030c*/ 	.word	0x00000090
        /*0310*/ 	.short	0x0100
        /*0312*/ 	.byte	0x08
	.zero		1


	//   ....[37]....
        /*0314*/ 	.word	0x000004d0
        /*0318*/ 	.word	0x000000ff
        /*031c*/ 	.word	0x00000170
        /*0320*/ 	.short	0x0100
        /*0322*/ 	.byte	0x08
	.zero		1


	//   ....[38]....
        /*0324*/ 	.word	0x000004e0
        /*0328*/ 	.word	0x000000ff
        /*032c*/ 	.word	0x00000098
        /*0330*/ 	.short	0x0100
        /*0332*/ 	.byte	0x08
	.zero		1


	//   ....[39]....
        /*0334*/ 	.word	0x000004f0
        /*0338*/ 	.word	0x000000ff
        /*033c*/ 	.word	0x00000178
        /*0340*/ 	.short	0x0100
        /*0342*/ 	.byte	0x08
	.zero		1


	//   ....[40]....
        /*0344*/ 	.word	0x00000500
        /*0348*/ 	.word	0x000000ff
        /*034c*/ 	.word	0x000000a0
        /*0350*/ 	.short	0x0100
        /*0352*/ 	.byte	0x08
	.zero		1


	//   ....[41]....
        /*0354*/ 	.word	0x00000510
        /*0358*/ 	.word	0x000000ff
        /*035c*/ 	.word	0x00000180
        /*0360*/ 	.short	0x0100
        /*0362*/ 	.byte	0x08
	.zero		1


	//   ....[42]....
        /*0364*/ 	.word	0x00000520
        /*0368*/ 	.word	0x000000ff
        /*036c*/ 	.word	0x000000a8
        /*0370*/ 	.short	0x0100
        /*0372*/ 	.byte	0x08
	.zero		1


	//   ....[43]....
        /*0374*/ 	.word	0x00000530
        /*0378*/ 	.word	0x000000ff
        /*037c*/ 	.word	0x00000188
        /*0380*/ 	.short	0x0100
        /*0382*/ 	.byte	0x08
	.zero		1


	//   ....[44]....
        /*0384*/ 	.word	0x00000540
        /*0388*/ 	.word	0x000000ff
        /*038c*/ 	.word	0x000000b0
        /*0390*/ 	.short	0x0100
        /*0392*/ 	.byte	0x08
	.zero		1


	//   ....[45]....
        /*0394*/ 	.word	0x00000550
        /*0398*/ 	.word	0x000000ff
        /*039c*/ 	.word	0x00000190
        /*03a0*/ 	.short	0x0100
        /*03a2*/ 	.byte	0x08
	.zero		1


	//   ....[46]....
        /*03a4*/ 	.word	0x00000560
        /*03a8*/ 	.word	0x000000ff
        /*03ac*/ 	.word	0x000000b8
        /*03b0*/ 	.short	0x0100
        /*03b2*/ 	.byte	0x08
	.zero		1


	//   ....[47]....
        /*03b4*/ 	.word	0x00000570
        /*03b8*/ 	.word	0x000000ff
        /*03bc*/ 	.word	0x00000198
        /*03c0*/ 	.short	0x0100
        /*03c2*/ 	.byte	0x08
	.zero		1


	//   ....[48]....
        /*03c4*/ 	.word	0x00000580
        /*03c8*/ 	.word	0x000000ff
        /*03cc*/ 	.word	0x000000c0
        /*03d0*/ 	.short	0x0100
        /*03d2*/ 	.byte	0x08
	.zero		1


	//   ....[49]....
        /*03d4*/ 	.word	0x00000590
        /*03d8*/ 	.word	0x000000ff
        /*03dc*/ 	.word	0x000001a0
        /*03e0*/ 	.short	0x0100
        /*03e2*/ 	.byte	0x08
	.zero		1


	//   ....[50]....
        /*03e4*/ 	.word	0x000005a0
        /*03e8*/ 	.word	0x000000ff
        /*03ec*/ 	.word	0x000000c8
        /*03f0*/ 	.short	0x0100
        /*03f2*/ 	.byte	0x08
	.zero		1


	//   ....[51]....
        /*03f4*/ 	.word	0x000005b0
        /*03f8*/ 	.word	0x000000ff
        /*03fc*/ 	.word	0x000001a8
        /*0400*/ 	.short	0x0100
        /*0402*/ 	.byte	0x08
	.zero		1


	//   ....[52]....
        /*0404*/ 	.word	0x000005c0
        /*0408*/ 	.word	0x000000ff
        /*040c*/ 	.word	0x000000d0
        /*0410*/ 	.short	0x0100
        /*0412*/ 	.byte	0x08
	.zero		1


	//   ....[53]....
        /*0414*/ 	.word	0x000005d0
        /*0418*/ 	.word	0x000000ff
        /*041c*/ 	.word	0x000001b0
        /*0420*/ 	.short	0x0100
        /*0422*/ 	.byte	0x08
	.zero		1


	//   ....[54]....
        /*0424*/ 	.word	0x000005e0
        /*0428*/ 	.word	0x000000ff
        /*042c*/ 	.word	0x000000d8
        /*0430*/ 	.short	0x0100
        /*0432*/ 	.byte	0x08
	.zero		1


	//   ....[55]....
        /*0434*/ 	.word	0x000005f0
        /*0438*/ 	.word	0x000000ff
        /*043c*/ 	.word	0x000001b8
        /*0440*/ 	.short	0x0100
        /*0442*/ 	.byte	0x08
	.zero		1


	//   ....[56]....
        /*0444*/ 	.word	0x00000b30
        /*0448*/ 	.word	0x000000ff
        /*044c*/ 	.word	0x000001f0
        /*0450*/ 	.short	0x0100
        /*0452*/ 	.byte	0x08
	.zero		1


	//   ....[57]....
        /*0454*/ 	.word	0x00000bc0
        /*0458*/ 	.word	0x000000ff
        /*045c*/ 	.word	0x000001f8
        /*0460*/ 	.short	0x0100
        /*0462*/ 	.byte	0x08
	.zero		1


	//   ....[58]....
        /*0464*/ 	.word	0x00000c00
        /*0468*/ 	.word	0x000000ff
        /*046c*/ 	.word	0x000001d0
        /*0470*/ 	.short	0x0100
        /*0472*/ 	.byte	0x09
	.zero		1


	//   ....[59]....
        /*0474*/ 	.word	0x00000c10
        /*0478*/ 	.word	0x000000ff
        /*047c*/ 	.word	0x000001d8
        /*0480*/ 	.short	0x0100
        /*0482*/ 	.byte	0x09
	.zero		1


	//   ....[60]....
        /*0484*/ 	.word	0x00000c20
        /*0488*/ 	.word	0x000000ff
        /*048c*/ 	.word	0x000001e0
        /*0490*/ 	.short	0x0100
        /*0492*/ 	.byte	0x09
	.zero		1


	//   ....[61]....
        /*0494*/ 	.word	0x00000c30
        /*0498*/ 	.word	0x000000ff
        /*049c*/ 	.word	0x000001e8
        /*04a0*/ 	.short	0x0100
        /*04a2*/ 	.byte	0x09
	.zero		1


	//   ....[62]....
        /*04a4*/ 	.word	0x00001a70
        /*04a8*/ 	.word	0x0000003f
        /*04ac*/ 	.word	0x00000000
        /*04b0*/ 	.short	0x010a
        /*04b2*/ 	.byte	0x2a
	.zero		1


	//   ....[63]....
        /*04b4*/ 	.word	0x00001c10
        /*04b8*/ 	.word	0x00000003
        /*04bc*/ 	.word	0x00000000
        /*04c0*/ 	.short	0x010a
        /*04c2*/ 	.byte	0x3f
	.zero		1


	//   ....[64]....
        /*04c4*/ 	.word	0x00001c50
        /*04c8*/ 	.word	0x00000003
        /*04cc*/ 	.word	0x00000000
        /*04d0*/ 	.short	0x010a
        /*04d2*/ 	.byte	0x3f
	.zero		1


	//   ....[65]....
        /*04d4*/ 	.word	0x00001e50
        /*04d8*/ 	.word	0x000000ff
        /*04dc*/ 	.word	0x00000000
        /*04e0*/ 	.short	0x010a
        /*04e2*/ 	.byte	0x04
	.zero		1


	//   ....[66]....
        /*04e4*/ 	.word	0x00001e90
        /*04e8*/ 	.word	0x000000ff
        /*04ec*/ 	.word	0x00000000
        /*04f0*/ 	.short	0x010a
        /*04f2*/ 	.byte	0x04
	.zero		1


	//   ....[67]....
        /*04f4*/ 	.word	0x00001ff0
        /*04f8*/ 	.word	0x00000005
        /*04fc*/ 	.word	0x00000000
        /*0500*/ 	.short	0x0101
        /*0502*/ 	.byte	0x3f
	.zero		1


	//   ....[68]....
        /*0504*/ 	.word	0x000020f0
        /*0508*/ 	.word	0x00000040
        /*050c*/ 	.word	0x00000000
        /*0510*/ 	.short	0x0101
        /*0512*/ 	.byte	0x2f
	.zero		1


	//   ....[69]....
        /*0514*/ 	.word	0x000021f0
        /*0518*/ 	.word	0x00000003
        /*051c*/ 	.word	0x00000000
        /*0520*/ 	.short	0x0101
        /*0522*/ 	.byte	0x3f
	.zero		1


	//   ....[70]....
        /*0524*/ 	.word	0x000022b0
        /*0528*/ 	.word	0x0000003f
        /*052c*/ 	.word	0x00000010
        /*0530*/ 	.short	0x010a
        /*0532*/ 	.byte	0x2a
	.zero		1


	//   ....[71]....
        /*0534*/ 	.word	0x000046f0
        /*0538*/ 	.word	0x00000042
        /*053c*/ 	.word	0x00000000
        /*0540*/ 	.short	0x0101
        /*0542*/ 	.byte	0x2f
	.zero		1


	//   ....[72]....
        /*0544*/ 	.word	0x00005160
        /*0548*/ 	.word	0x0000000a
        /*054c*/ 	.word	0x000000e0
        /*0550*/ 	.short	0x010a
        /*0552*/ 	.byte	0x3f
	.zero		1


	//   ....[73]....
        /*0554*/ 	.word	0x00005570
        /*0558*/ 	.word	0x00000002
        /*055c*/ 	.word	0x000001f8
        /*0560*/ 	.short	0x0101
        /*0562*/ 	.byte	0x3f
	.zero		1


	//   ....[74]....
        /*0564*/ 	.word	0x00005ce0
        /*0568*/ 	.word	0x00000007
        /*056c*/ 	.word	0x00000000
        /*0570*/ 	.short	0x010a
        /*0572*/ 	.byte	0x3f
	.zero		1


	//   ....[75]....
        /*0574*/ 	.word	0x00005d60
        /*0578*/ 	.word	0x00000009
        /*057c*/ 	.word	0x00000000
        /*0580*/ 	.short	0x010a
        /*0582*/ 	.byte	0x3f
	.zero		1


	//   ....[76]....
        /*0584*/ 	.word	0x00005df0
        /*0588*/ 	.word	0x00000006
        /*058c*/ 	.word	0x00000000
        /*0590*/ 	.short	0x010a
        /*0592*/ 	.byte	0x3f
	.zero		1


	//   ....[77]....
        /*0594*/ 	.word	0x00005e80
        /*0598*/ 	.word	0x00000009
        /*059c*/ 	.word	0x00000000
        /*05a0*/ 	.short	0x010a
        /*05a2*/ 	.byte	0x3f
	.zero		1


	//   ....[78]....
        /*05a4*/ 	.word	0x00005f10
        /*05a8*/ 	.word	0x00000006
        /*05ac*/ 	.word	0x00000000
        /*05b0*/ 	.short	0x010a
        /*05b2*/ 	.byte	0x3f
	.zero		1


	//   ....[79]....
        /*05b4*/ 	.word	0x00005fa0
        /*05b8*/ 	.word	0x00000009
        /*05bc*/ 	.word	0x00000000
        /*05c0*/ 	.short	0x010a
        /*05c2*/ 	.byte	0x3f
	.zero		1


	//   ....[80]....
        /*05c4*/ 	.word	0x00006030
        /*05c8*/ 	.word	0x00000006
        /*05cc*/ 	.word	0x00000000
        /*05d0*/ 	.short	0x010a
        /*05d2*/ 	.byte	0x3f
	.zero		1


	//   ....[81]....
        /*05d4*/ 	.word	0x000060c0
        /*05d8*/ 	.word	0x00000009
        /*05dc*/ 	.word	0x00000000
        /*05e0*/ 	.short	0x010a
        /*05e2*/ 	.byte	0x3f
	.zero		1


	//   ....[82]....
        /*05e4*/ 	.word	0x00006150
        /*05e8*/ 	.word	0x00000006
        /*05ec*/ 	.word	0x00000000
        /*05f0*/ 	.short	0x010a
        /*05f2*/ 	.byte	0x3f
	.zero		1


	//   ....[83]....
        /*05f4*/ 	.word	0x000061e0
        /*05f8*/ 	.word	0x00000009
        /*05fc*/ 	.word	0x00000000
        /*0600*/ 	.short	0x010a
        /*0602*/ 	.byte	0x3f
	.zero		1


	//   ....[84]....
        /*0604*/ 	.word	0x00006270
        /*0608*/ 	.word	0x00000006
        /*060c*/ 	.word	0x00000000
        /*0610*/ 	.short	0x010a
        /*0612*/ 	.byte	0x3f
	.zero		1


	//   ....[85]....
        /*0614*/ 	.word	0x00006300
        /*0618*/ 	.word	0x00000009
        /*061c*/ 	.word	0x00000000
        /*0620*/ 	.short	0x010a
        /*0622*/ 	.byte	0x3f
	.zero		1


	//   ....[86]....
        /*0624*/ 	.word	0x00006390
        /*0628*/ 	.word	0x00000006
        /*062c*/ 	.word	0x00000000
        /*0630*/ 	.short	0x010a
        /*0632*/ 	.byte	0x3f
	.zero		1


	//   ....[87]....
        /*0634*/ 	.word	0x00006420
        /*0638*/ 	.word	0x00000009
        /*063c*/ 	.word	0x00000000
        /*0640*/ 	.short	0x010a
        /*0642*/ 	.byte	0x3f
	.zero		1


	//   ....[88]....
        /*0644*/ 	.word	0x000064b0
        /*0648*/ 	.word	0x00000006
        /*064c*/ 	.word	0x00000000
        /*0650*/ 	.short	0x010a
        /*0652*/ 	.byte	0x3f
	.zero		1


	//   ....[89]....
        /*0654*/ 	.word	0x00006540
        /*0658*/ 	.word	0x00000009
        /*065c*/ 	.word	0x00000000
        /*0660*/ 	.short	0x010a
        /*0662*/ 	.byte	0x3f
	.zero		1


	//   ....[90]....
        /*0664*/ 	.word	0x000065d0
        /*0668*/ 	.word	0x00000006
        /*066c*/ 	.word	0x00000000
        /*0670*/ 	.short	0x010a
        /*0672*/ 	.byte	0x3f
	.zero		1


	//   ....[91]....
        /*0674*/ 	.word	0x00006660
        /*0678*/ 	.word	0x00000009
        /*067c*/ 	.word	0x00000000
        /*0680*/ 	.short	0x010a
        /*0682*/ 	.byte	0x3f
	.zero		1


	//   ....[92]....
        /*0684*/ 	.word	0x000066f0
        /*0688*/ 	.word	0x00000006
        /*068c*/ 	.word	0x00000000
        /*0690*/ 	.short	0x010a
        /*0692*/ 	.byte	0x3f
	.zero		1


	//   ....[93]....
        /*0694*/ 	.word	0x00006780
        /*0698*/ 	.word	0x00000009
        /*069c*/ 	.word	0x00000000
        /*06a0*/ 	.short	0x010a
        /*06a2*/ 	.byte	0x3f
	.zero		1


	//   ....[94]....
        /*06a4*/ 	.word	0x00006810
        /*06a8*/ 	.word	0x00000006
        /*06ac*/ 	.word	0x00000000
        /*06b0*/ 	.short	0x010a
        /*06b2*/ 	.byte	0x3f
	.zero		1


	//   ....[95]....
        /*06b4*/ 	.word	0x000068a0
        /*06b8*/ 	.word	0x00000009
        /*06bc*/ 	.word	0x00000000
        /*06c0*/ 	.short	0x010a
        /*06c2*/ 	.byte	0x3f
	.zero		1


	//   ....[96]....
        /*06c4*/ 	.word	0x00006930
        /*06c8*/ 	.word	0x00000006
        /*06cc*/ 	.word	0x00000000
        /*06d0*/ 	.short	0x010a
        /*06d2*/ 	.byte	0x3f
	.zero		1


	//   ....[97]....
        /*06d4*/ 	.word	0x000069c0
        /*06d8*/ 	.word	0x00000009
        /*06dc*/ 	.word	0x00000000
        /*06e0*/ 	.short	0x010a
        /*06e2*/ 	.byte	0x3f
	.zero		1


	//   ....[98]....
        /*06e4*/ 	.word	0x00006a50
        /*06e8*/ 	.word	0x00000006
        /*06ec*/ 	.word	0x00000000
        /*06f0*/ 	.short	0x010a
        /*06f2*/ 	.byte	0x3f
	.zero		1


	//   ....[99]....
        /*06f4*/ 	.word	0x00006ae0
        /*06f8*/ 	.word	0x00000009
        /*06fc*/ 	.word	0x00000000
        /*0700*/ 	.short	0x010a
        /*0702*/ 	.byte	0x3f
	.zero		1


	//   ....[100]....
        /*0704*/ 	.word	0x00006b70
        /*0708*/ 	.word	0x00000006
        /*070c*/ 	.word	0x00000000
        /*0710*/ 	.short	0x010a
        /*0712*/ 	.byte	0x3f
	.zero		1


	//   ....[101]....
        /*0714*/ 	.word	0x00006c00
        /*0718*/ 	.word	0x00000003
        /*071c*/ 	.word	0x00000000
        /*0720*/ 	.short	0x010a
        /*0722*/ 	.byte	0x3f
	.zero		1


	//   ....[102]....
        /*0724*/ 	.word	0x00006c60
        /*0728*/ 	.word	0x00000041
        /*072c*/ 	.word	0x00000000
        /*0730*/ 	.short	0x010a
        /*0732*/ 	.byte	0x3f
	.zero		1


	//   ....[103]....
        /*0734*/ 	.word	0x00006cb0
        /*0738*/ 	.word	0x00000003
        /*073c*/ 	.word	0x00000000
        /*0740*/ 	.short	0x010a
        /*0742*/ 	.byte	0x3f
	.zero		1


	//   ....[104]....
        /*0744*/ 	.word	0x00006d10
        /*0748*/ 	.word	0x00000005
        /*074c*/ 	.word	0x00000000
        /*0750*/ 	.short	0x010a
        /*0752*/ 	.byte	0x3f
	.zero		1


	//   ....[105]....
        /*0754*/ 	.word	0x00006d60
        /*0758*/ 	.word	0x00000041
        /*075c*/ 	.word	0x00000010
        /*0760*/ 	.short	0x010a
        /*0762*/ 	.byte	0x3f
	.zero		1


	//   ....[106]....
        /*0764*/ 	.word	0x00006e30
        /*0768*/ 	.word	0x0000000a
        /*076c*/ 	.word	0x000000e0
        /*0770*/ 	.short	0x010a
        /*0772*/ 	.byte	0x3f
	.zero		1


	//   ....[107]....
        /*0774*/ 	.word	0x00006f00
        /*0778*/ 	.word	0x00000007
        /*077c*/ 	.word	0x00000000
        /*0780*/ 	.short	0x010a
        /*0782*/ 	.byte	0x3f
	.zero		1


	//   ....[108]....
        /*0784*/ 	.word	0x00006f50
        /*0788*/ 	.word	0x00000009
        /*078c*/ 	.word	0x00000000
        /*0790*/ 	.short	0x010a
        /*0792*/ 	.byte	0x3f
	.zero		1


	//   ....[109]....
        /*0794*/ 	.word	0x00006fa0
        /*0798*/ 	.word	0x00000006
        /*079c*/ 	.word	0x00000000
        /*07a0*/ 	.short	0x010a
        /*07a2*/ 	.byte	0x3f
	.zero		1


	//   ....[110]....
        /*07a4*/ 	.word	0x00006ff0
        /*07a8*/ 	.word	0x00000009
        /*07ac*/ 	.word	0x00000000
        /*07b0*/ 	.short	0x010a
        /*07b2*/ 	.byte	0x3f
	.zero		1


	//   ....[111]....
        /*07b4*/ 	.word	0x00007040
        /*07b8*/ 	.word	0x00000006
        /*07bc*/ 	.word	0x00000000
        /*07c0*/ 	.short	0x010a
        /*07c2*/ 	.byte	0x3f
	.zero		1


	//   ....[112]....
        /*07c4*/ 	.word	0x00007090
        /*07c8*/ 	.word	0x00000009
        /*07cc*/ 	.word	0x00000000
        /*07d0*/ 	.short	0x010a
        /*07d2*/ 	.byte	0x3f
	.zero		1


	//   ....[113]....
        /*07d4*/ 	.word	0x000070e0
        /*07d8*/ 	.word	0x00000006
        /*07dc*/ 	.word	0x00000000
        /*07e0*/ 	.short	0x010a
        /*07e2*/ 	.byte	0x3f
	.zero		1


	//   ....[114]....
        /*07e4*/ 	.word	0x00007130
        /*07e8*/ 	.word	0x00000009
        /*07ec*/ 	.word	0x00000000
        /*07f0*/ 	.short	0x010a
        /*07f2*/ 	.byte	0x3f
	.zero		1


	//   ....[115]....
        /*07f4*/ 	.word	0x00007180
        /*07f8*/ 	.word	0x00000006
        /*07fc*/ 	.word	0x00000000
        /*0800*/ 	.short	0x010a
        /*0802*/ 	.byte	0x3f
	.zero		1


	//   ....[116]....
        /*0804*/ 	.word	0x000071d0
        /*0808*/ 	.word	0x00000009
        /*080c*/ 	.word	0x00000000
        /*0810*/ 	.short	0x010a
        /*0812*/ 	.byte	0x3f
	.zero		1


	//   ....[117]....
        /*0814*/ 	.word	0x00007220
        /*0818*/ 	.word	0x00000006
        /*081c*/ 	.word	0x00000000
        /*0820*/ 	.short	0x010a
        /*0822*/ 	.byte	0x3f
	.zero		1


	//   ....[118]....
        /*0824*/ 	.word	0x00007270
        /*0828*/ 	.word	0x00000009
        /*082c*/ 	.word	0x00000000
        /*0830*/ 	.short	0x010a
        /*0832*/ 	.byte	0x3f
	.zero		1


	//   ....[119]....
        /*0834*/ 	.word	0x000072c0
        /*0838*/ 	.word	0x00000006
        /*083c*/ 	.word	0x00000000
        /*0840*/ 	.short	0x010a
        /*0842*/ 	.byte	0x3f
	.zero		1


	//   ....[120]....
        /*0844*/ 	.word	0x00007310
        /*0848*/ 	.word	0x00000009
        /*084c*/ 	.word	0x00000000
        /*0850*/ 	.short	0x010a
        /*0852*/ 	.byte	0x3f
	.zero		1


	//   ....[121]....
        /*0854*/ 	.word	0x00007360
        /*0858*/ 	.word	0x00000006
        /*085c*/ 	.word	0x00000000
        /*0860*/ 	.short	0x010a
        /*0862*/ 	.byte	0x3f
	.zero		1


	//   ....[122]....
        /*0864*/ 	.word	0x000073b0
        /*0868*/ 	.word	0x00000009
        /*086c*/ 	.word	0x00000000
        /*0870*/ 	.short	0x010a
        /*0872*/ 	.byte	0x3f
	.zero		1


	//   ....[123]....
        /*0874*/ 	.word	0x00007400
        /*0878*/ 	.word	0x00000006
        /*087c*/ 	.word	0x00000000
        /*0880*/ 	.short	0x010a
        /*0882*/ 	.byte	0x3f
	.zero		1


	//   ....[124]....
        /*0884*/ 	.word	0x00007450
        /*0888*/ 	.word	0x00000009
        /*088c*/ 	.word	0x00000000
        /*0890*/ 	.short	0x010a
        /*0892*/ 	.byte	0x3f
	.zero		1


	//   ....[125]....
        /*0894*/ 	.word	0x000074a0
        /*0898*/ 	.word	0x00000006
        /*089c*/ 	.word	0x00000000
        /*08a0*/ 	.short	0x010a
        /*08a2*/ 	.byte	0x3f
	.zero		1


	//   ....[126]....
        /*08a4*/ 	.word	0x000074f0
        /*08a8*/ 	.word	0x00000009
        /*08ac*/ 	.word	0x00000000
        /*08b0*/ 	.short	0x010a
        /*08b2*/ 	.byte	0x3f
	.zero		1


	//   ....[127]....
        /*08b4*/ 	.word	0x00007540
        /*08b8*/ 	.word	0x00000006
        /*08bc*/ 	.word	0x00000000
        /*08c0*/ 	.short	0x010a
        /*08c2*/ 	.byte	0x3f
	.zero		1


	//   ....[128]....
        /*08c4*/ 	.word	0x00007590
        /*08c8*/ 	.word	0x00000009
        /*08cc*/ 	.word	0x00000000
        /*08d0*/ 	.short	0x010a
        /*08d2*/ 	.byte	0x3f
	.zero		1


	//   ....[129]....
        /*08d4*/ 	.word	0x000075e0
        /*08d8*/ 	.word	0x00000006
        /*08dc*/ 	.word	0x00000000
        /*08e0*/ 	.short	0x010a
        /*08e2*/ 	.byte	0x3f
	.zero		1


	//   ....[130]....
        /*08e4*/ 	.word	0x00007630
        /*08e8*/ 	.word	0x00000009
        /*08ec*/ 	.word	0x00000000
        /*08f0*/ 	.short	0x010a
        /*08f2*/ 	.byte	0x3f
	.zero		1


	//   ....[131]....
        /*08f4*/ 	.word	0x00007680
        /*08f8*/ 	.word	0x00000006
        /*08fc*/ 	.word	0x00000000
        /*0900*/ 	.short	0x010a
        /*0902*/ 	.byte	0x3f
	.zero		1


	//   ....[132]....
        /*0904*/ 	.word	0x000076d0
        /*0908*/ 	.word	0x00000009
        /*090c*/ 	.word	0x00000000
        /*0910*/ 	.short	0x010a
        /*0912*/ 	.byte	0x3f
	.zero		1


	//   ....[133]....
        /*0914*/ 	.word	0x00007720
        /*0918*/ 	.word	0x00000006
        /*091c*/ 	.word	0x00000000
        /*0920*/ 	.short	0x010a
        /*0922*/ 	.byte	0x3f
	.zero		1


	//----- nvinfo : EIATTR_NUM_MBARRIERS
	.align		4
.L_37:
        /*0924*/ 	.byte	0x03, 0x38
        /*0926*/ 	.short	0x003e


	//----- nvinfo : EIATTR_EXIT_INSTR_OFFSETS
	.align		4
        /*0928*/ 	.byte	0x04, 0x1c
        /*092a*/ 	.short	(.L_39 - .L_38)


	//   ....[0]....
.L_38:
        /*092c*/ 	.word	0x00001720


	//   ....[1]....
        /*0930*/ 	.word	0x00001780


	//   ....[2]....
        /*0934*/ 	.word	0x00004d80


	//   ....[3]....
        /*0938*/ 	.word	0x00004db0


	//   ....[4]....
        /*093c*/ 	.word	0x00006c50


	//----- nvinfo : EIATTR_MAX_THREADS
	.align		4
.L_39:
        /*0940*/ 	.byte	0x04, 0x05
        /*0942*/ 	.short	(.L_41 - .L_40)
.L_40:
        /*0944*/ 	.word	0x00000180
        /*0948*/ 	.word	0x00000001
        /*094c*/ 	.word	0x00000001


	//----- nvinfo : EIATTR_CRS_STACK_SIZE
	.align		4
.L_41:
        /*0950*/ 	.byte	0x04, 0x1e
        /*0952*/ 	.short	(.L_43 - .L_42)
.L_42:
        /*0954*/ 	.word	0x00000000


	//----- nvinfo : EIATTR_CBANK_PARAM_SIZE
	.align		4
.L_43:
        /*0958*/ 	.byte	0x03, 0x19
        /*095a*/ 	.short	0x0470


	//----- nvinfo : EIATTR_PARAM_CBANK
	.align		4
        /*095c*/ 	.byte	0x04, 0x0a
        /*095e*/ 	.short	(.L_45 - .L_44)
	.align		4
.L_44:
        /*0960*/ 	.word	index@(.nv.constant0._ZN7cutlass13device_kernelINS_4gemm6kernel13GemmUniversalIN4cute5tupleIJiiiiEEENS1_10collective13CollectiveMmaINS1_34MainloopSm90TmaGmmaWarpSpecializedILi28ENS5_IJNS4_1CILi2EEESB_NSA_ILi1EEEEEENS1_32KernelTmaWarpSpecializedPingpongEEENS5_IJNSA_ILi64EEESG_NSA_ILi32EEEEEENS_10bfloat16_tENS5_IJlSC_lEEESJ_SK_NS4_8TiledMMAINS4_8MMA_AtomIJNS4_4SM904GMMA27MMA_64x64x16_F32BF16BF16_SSILNSO_5MajorE0ELSQ_0ELNSO_7ScaleInE1ELSR_1EEEEEENS4_6LayoutINS5_IJSC_SC_SC_EEENS5_IJNSA_ILi0EEESW_SW_EEEEENS5_IJNS4_10UnderscoreESZ_SZ_EEEEENS4_23SM90_TMA_LOAD_MULTICASTENS4_14ComposedLayoutINS4_7SwizzleILi2ELi4ELi3EEENS4_18smem_ptr_flag_bitsILi16EEENSU_INS5_IJNSA_ILi8EEESH_EEENS5_IJSH_SC_EEEEEEEvNS4_8identityES12_S1C_vS1D_EENS_8epilogue10collective6detail29Sm90TmaWarpSpecializedAdapterINS1G_15DefaultEpilogueISJ_SK_SK_NS1F_6thread17LinearCombinationISJ_Li1EffLNS1K_9ScaleType4KindE0ELNS_15FloatRoundStyleE2ESJ_EENS1_15EpilogueDefaultEEEEEvvEEEEvNT_6ParamsE)
        /*0964*/ 	.short	0x0210
        /*0966*/ 	.short	0x0470


	//----- nvinfo : EIATTR_SW_WAR
	.align		4
.L_45:
        /*0968*/ 	.byte	0x04, 0x36
        /*096a*/ 	.short	(.L_47 - .L_46)
.L_46:
        /*096c*/ 	.word	0x00000008
.L_47:


//--------------------- .nv.callgraph             --------------------------
	.section	.nv.callgraph,"",@"SHT_CUDA_CALLGRAPH"
	.align	4
	.sectionentsize	8
	.align		4
        /*0000*/ 	.word	0x00000000
	.align		4
        /*0004*/ 	.word	0xffffffff
	.align		4
        /*0008*/ 	.word	index@(_ZN7cutlass13device_kernelINS_4gemm6kernel13GemmUniversalIN4cute5tupleIJiiiiEEENS1_10collective13CollectiveMmaINS1_34MainloopSm90TmaGmmaWarpSpecializedILi28ENS5_IJNS4_1CILi2EEESB_NSA_ILi1EEEEEENS1_32KernelTmaWarpSpecializedPingpongEEENS5_IJNSA_ILi64EEESG_NSA_ILi32EEEEEENS_10bfloat16_tENS5_IJlSC_lEEESJ_SK_NS4_8TiledMMAINS4_8MMA_AtomIJNS4_4SM904GMMA27MMA_64x64x16_F32BF16BF16_SSILNSO_5MajorE0ELSQ_0ELNSO_7ScaleInE1ELSR_1EEEEEENS4_6LayoutINS5_IJSC_SC_SC_EEENS5_IJNSA_ILi0EEESW_SW_EEEEENS5_IJNS4_10UnderscoreESZ_SZ_EEEEENS4_23SM90_TMA_LOAD_MULTICASTENS4_14ComposedLayoutINS4_7SwizzleILi2ELi4ELi3EEENS4_18smem_ptr_flag_bitsILi16EEENSU_INS5_IJNSA_ILi8EEESH_EEENS5_IJSH_SC_EEEEEEEvNS4_8identityES12_S1C_vS1D_EENS_8epilogue10collective6detail29Sm90TmaWarpSpecializedAdapterINS1G_15DefaultEpilogueISJ_SK_SK_NS1F_6thread17LinearCombinationISJ_Li1EffLNS1K_9ScaleType4KindE0ELNS_15FloatRoundStyleE2ESJ_EENS1_15EpilogueDefaultEEEEEvvEEEEvNT_6ParamsE)
	.align		4
        /*000c*/ 	.word	index@(__assertfail)
	.align		4
        /*0010*/ 	.word	0x00000000
	.align		4
        /*0014*/ 	.word	0xfffffffe
	.align		4
        /*0018*/ 	.word	0x00000000
	.align		4
        /*001c*/ 	.word	0xfffffffd
	.align		4
        /*0020*/ 	.word	0x00000000
	.align		4
        /*0024*/ 	.word	0xfffffffc


//--------------------- .nv.constant4             --------------------------
	.section	.nv.constant4,"a",@progbits
	.align	8
	.align		8
.nv.constant4:
        /*0000*/ 	.dword	__assertfail
	.align		8
        /*0008*/ 	.dword	__unnamed_1
	.align		8
        /*0010*/ 	.dword	_ZN40_INTERNAL_4edaa5d4_4_k_cu_5011d4c8_286194cuda3std3__45__cpo5beginE
	.align		8
        /*0018*/ 	.dword	_ZN40_INTERNAL_4edaa5d4_4_k_cu_5011d4c8_286194cuda3std3__45__cpo3endE
	.align		8
        /*0020*/ 	.dword	_ZN40_INTERNAL_4edaa5d4_4_k_cu_5011d4c8_286194cuda3std3__45__cpo6cbeginE
	.align		8
        /*0028*/ 	.dword	_ZN40_INTERNAL_4edaa5d4_4_k_cu_5011d4c8_286194cuda3std3__45__cpo4cendE
	.align		8
        /*0030*/ 	.dword	_ZN40_INTERNAL_4edaa5d4_4_k_cu_5011d4c8_286194cuda3std3__442_GLOBAL__N__4edaa5d4_4_k_cu_5011d4c8_286196ignoreE
	.align		8
        /*0038*/ 	.dword	_ZN40_INTERNAL_4edaa5d4_4_k_cu_5011d4c8_286194cuda3std3__419piecewise_constructE
	.align		8
        /*0040*/ 	.dword	_ZN40_INTERNAL_4edaa5d4_4_k_cu_5011d4c8_286194cuda3std3__48in_placeE
	.align		8
        /*0048*/ 	.dword	_ZN40_INTERNAL_4edaa5d4_4_k_cu_5011d4c8_286194cuda3std6ranges3__45__cpo4swapE
	.align		8
        /*0050*/ 	.dword	_ZN40_INTERNAL_4edaa5d4_4_k_cu_5011d4c8_286194cuda3std6ranges3__45__cpo9iter_moveE
	.align		8
        /*0058*/ 	.dword	_ZN40_INTERNAL_4edaa5d4_4_k_cu_5011d4c8_286194cute7productE
	.align		8
        /*0060*/ 	.dword	_ZN40_INTERNAL_4edaa5d4_4_k_cu_5011d4c8_286194cute1_E
	.align		8
        /*0068*/ 	.dword	$str$22
	.align		8
        /*0070*/ 	.dword	$str$23


//--------------------- .text._ZN7cutlass13device_kernelINS_4gemm6kernel13GemmUniversalIN4cute5tupleIJiiiiEEENS1_10collective13CollectiveMmaINS1_34MainloopSm90TmaGmmaWarpSpecializedILi28ENS5_IJNS4_1CILi2EEESB_NSA_ILi1EEEEEENS1_32KernelTmaWarpSpecializedPingpongEEENS5_IJNSA_ILi64EEESG_NSA_ILi32EEEEEENS_10bfloat16_tENS5_IJlSC_lEEESJ_SK_NS4_8TiledMMAINS4_8MMA_AtomIJNS4_4SM904GMMA27MMA_64x64x16_F32BF16BF16_SSILNSO_5MajorE0ELSQ_0ELNSO_7ScaleInE1ELSR_1EEEEEENS4_6LayoutINS5_IJSC_SC_SC_EEENS5_IJNSA_ILi0EEESW_SW_EEEEENS5_IJNS4_10UnderscoreESZ_SZ_EEEEENS4_23SM90_TMA_LOAD_MULTICASTENS4_14ComposedLayoutINS4_7SwizzleILi2ELi4ELi3EEENS4_18smem_ptr_flag_bitsILi16EEENSU_INS5_IJNSA_ILi8EEESH_EEENS5_IJSH_SC_EEEEEEEvNS4_8identityES12_S1C_vS1D_EENS_8epilogue10collective6detail29Sm90TmaWarpSpecializedAdapterINS1G_15DefaultEpilogueISJ_SK_SK_NS1F_6thread17LinearCombinationISJ_Li1EffLNS1K_9ScaleType4KindE0ELNS_15FloatRoundStyleE2ESJ_EENS1_15EpilogueDefaultEEEEEvvEEEEvNT_6ParamsE --------------------------
	.section	.text._ZN7cutlass13device_kernelINS_4gemm6kernel13GemmUniversalIN4cute5tupleIJiiiiEEENS1_10collective13CollectiveMmaINS1_34MainloopSm90TmaGmmaWarpSpecializedILi28ENS5_IJNS4_1CILi2EEESB_NSA_ILi1EEEEEENS1_32KernelTmaWarpSpecializedPingpongEEENS5_IJNSA_ILi64EEESG_NSA_ILi32EEEEEENS_10bfloat16_tENS5_IJlSC_lEEESJ_SK_NS4_8TiledMMAINS4_8MMA_AtomIJNS4_4SM904GMMA27MMA_64x64x16_F32BF16BF16_SSILNSO_5MajorE0ELSQ_0ELNSO_7ScaleInE1ELSR_1EEEEEENS4_6LayoutINS5_IJSC_SC_SC_EEENS5_IJNSA_ILi0EEESW_SW_EEEEENS5_IJNS4_10UnderscoreESZ_SZ_EEEEENS4_23SM90_TMA_LOAD_MULTICASTENS4_14ComposedLayoutINS4_7SwizzleILi2ELi4ELi3EEENS4_18smem_ptr_flag_bitsILi16EEENSU_INS5_IJNSA_ILi8EEESH_EEENS5_IJSH_SC_EEEEEEEvNS4_8identityES12_S1C_vS1D_EENS_8epilogue10collective6detail29Sm90TmaWarpSpecializedAdapterINS1G_15DefaultEpilogueISJ_SK_SK_NS1F_6thread17LinearCombinationISJ_Li1EffLNS1K_9ScaleType4KindE0ELNS_15FloatRoundStyleE2ESJ_EENS1_15EpilogueDefaultEEEEEvvEEEEvNT_6ParamsE,"ax",@progbits
	.align	128
.text._ZN7cutlass13device_kernelINS_4gemm6kernel13GemmUniversalIN4cute5tupleIJiiiiEEENS1_10collective13CollectiveMmaINS1_34MainloopSm90TmaGmmaWarpSpecializedILi28ENS5_IJNS4_1CILi2EEESB_NSA_ILi1EEEEEENS1_32KernelTmaWarpSpecializedPingpongEEENS5_IJNSA_ILi64EEESG_NSA_ILi32EEEEEENS_10bfloat16_tENS5_IJlSC_lEEESJ_SK_NS4_8TiledMMAINS4_8MMA_AtomIJNS4_4SM904GMMA27MMA_64x64x16_F32BF16BF16_SSILNSO_5MajorE0ELSQ_0ELNSO_7ScaleInE1ELSR_1EEEEEENS4_6LayoutINS5_IJSC_SC_SC_EEENS5_IJNSA_ILi0EEESW_SW_EEEEENS5_IJNS4_10UnderscoreESZ_SZ_EEEEENS4_23SM90_TMA_LOAD_MULTICASTENS4_14ComposedLayoutINS4_7SwizzleILi2ELi4ELi3EEENS4_18smem_ptr_flag_bitsILi16EEENSU_INS5_IJNSA_ILi8EEESH_EEENS5_IJSH_SC_EEEEEEEvNS4_8identityES12_S1C_vS1D_EENS_8epilogue10collective6detail29Sm90TmaWarpSpecializedAdapterINS1G_15DefaultEpilogueISJ_SK_SK_NS1F_6thread17LinearCombinationISJ_Li1EffLNS1K_9ScaleType4KindE0ELNS_15FloatRoundStyleE2ESJ_EENS1_15EpilogueDefaultEEEEEvvEEEEvNT_6ParamsE:
        .type           _ZN7cutlass13device_kernelINS_4gemm6kernel13GemmUniversalIN4cute5tupleIJiiiiEEENS1_10collective13CollectiveMmaINS1_34MainloopSm90TmaGmmaWarpSpecializedILi28ENS5_IJNS4_1CILi2EEESB_NSA_ILi1EEEEEENS1_32KernelTmaWarpSpecializedPingpongEEENS5_IJNSA_ILi64EEESG_NSA_ILi32EEEEEENS_10bfloat16_tENS5_IJlSC_lEEESJ_SK_NS4_8TiledMMAINS4_8MMA_AtomIJNS4_4SM904GMMA27MMA_64x64x16_F32BF16BF16_SSILNSO_5MajorE0ELSQ_0ELNSO_7ScaleInE1ELSR_1EEEEEENS4_6LayoutINS5_IJSC_SC_SC_EEENS5_IJNSA_ILi0EEESW_SW_EEEEENS5_IJNS4_10UnderscoreESZ_SZ_EEEEENS4_23SM90_TMA_LOAD_MULTICASTENS4_14ComposedLayoutINS4_7SwizzleILi2ELi4ELi3EEENS4_18smem_ptr_flag_bitsILi16EEENSU_INS5_IJNSA_ILi8EEESH_EEENS5_IJSH_SC_EEEEEEEvNS4_8identityES12_S1C_vS1D_EENS_8epilogue10collective6detail29Sm90TmaWarpSpecializedAdapterINS1G_15DefaultEpilogueISJ_SK_SK_NS1F_6thread17LinearCombinationISJ_Li1EffLNS1K_9ScaleType4KindE0ELNS_15FloatRoundStyleE2ESJ_EENS1_15EpilogueDefaultEEEEEvvEEEEvNT_6ParamsE,@function
        .size           _ZN7cutlass13device_kernelINS_4gemm6kernel13GemmUniversalIN4cute5tupleIJiiiiEEENS1_10collective13CollectiveMmaINS1_34MainloopSm90TmaGmmaWarpSpecializedILi28ENS5_IJNS4_1CILi2EEESB_NSA_ILi1EEEEEENS1_32KernelTmaWarpSpecializedPingpongEEENS5_IJNSA_ILi64EEESG_NSA_ILi32EEEEEENS_10bfloat16_tENS5_IJlSC_lEEESJ_SK_NS4_8TiledMMAINS4_8MMA_AtomIJNS4_4SM904GMMA27MMA_64x64x16_F32BF16BF16_SSILNSO_5MajorE0ELSQ_0ELNSO_7ScaleInE1ELSR_1EEEEEENS4_6LayoutINS5_IJSC_SC_SC_EEENS5_IJNSA_ILi0EEESW_SW_EEEEENS5_IJNS4_10UnderscoreESZ_SZ_EEEEENS4_23SM90_TMA_LOAD_MULTICASTENS4_14ComposedLayoutINS4_7SwizzleILi2ELi4ELi3EEENS4_18smem_ptr_flag_bitsILi16EEENSU_INS5_IJNSA_ILi8EEESH_EEENS5_IJSH_SC_EEEEEEEvNS4_8identityES12_S1C_vS1D_EENS_8epilogue10collective6detail29Sm90TmaWarpSpecializedAdapterINS1G_15DefaultEpilogueISJ_SK_SK_NS1F_6thread17LinearCombinationISJ_Li1EffLNS1K_9ScaleType4KindE0ELNS_15FloatRoundStyleE2ESJ_EENS1_15EpilogueDefaultEEEEEvvEEEEvNT_6ParamsE,(.L_x_186 - _ZN7cutlass13device_kernelINS_4gemm6kernel13GemmUniversalIN4cute5tupleIJiiiiEEENS1_10collective13CollectiveMmaINS1_34MainloopSm90TmaGmmaWarpSpecializedILi28ENS5_IJNS4_1CILi2EEESB_NSA_ILi1EEEEEENS1_32KernelTmaWarpSpecializedPingpongEEENS5_IJNSA_ILi64EEESG_NSA_ILi32EEEEEENS_10bfloat16_tENS5_IJlSC_lEEESJ_SK_NS4_8TiledMMAINS4_8MMA_AtomIJNS4_4SM904GMMA27MMA_64x64x16_F32BF16BF16_SSILNSO_5MajorE0ELSQ_0ELNSO_7ScaleInE1ELSR_1EEEEEENS4_6LayoutINS5_IJSC_SC_SC_EEENS5_IJNSA_ILi0EEESW_SW_EEEEENS5_IJNS4_10UnderscoreESZ_SZ_EEEEENS4_23SM90_TMA_LOAD_MULTICASTENS4_14ComposedLayoutINS4_7SwizzleILi2ELi4ELi3EEENS4_18smem_ptr_flag_bitsILi16EEENSU_INS5_IJNSA_ILi8EEESH_EEENS5_IJSH_SC_EEEEEEEvNS4_8identityES12_S1C_vS1D_EENS_8epilogue10collective6detail29Sm90TmaWarpSpecializedAdapterINS1G_15DefaultEpilogueISJ_SK_SK_NS1F_6thread17LinearCombinationISJ_Li1EffLNS1K_9ScaleType4KindE0ELNS_15FloatRoundStyleE2ESJ_EENS1_15EpilogueDefaultEEEEEvvEEEEvNT_6ParamsE)
        .other          _ZN7cutlass13device_kernelINS_4gemm6kernel13GemmUniversalIN4cute5tupleIJiiiiEEENS1_10collective13CollectiveMmaINS1_34MainloopSm90TmaGmmaWarpSpecializedILi28ENS5_IJNS4_1CILi2EEESB_NSA_ILi1EEEEEENS1_32KernelTmaWarpSpecializedPingpongEEENS5_IJNSA_ILi64EEESG_NSA_ILi32EEEEEENS_10bfloat16_tENS5_IJlSC_lEEESJ_SK_NS4_8TiledMMAINS4_8MMA_AtomIJNS4_4SM904GMMA27MMA_64x64x16_F32BF16BF16_SSILNSO_5MajorE0ELSQ_0ELNSO_7ScaleInE1ELSR_1EEEEEENS4_6LayoutINS5_IJSC_SC_SC_EEENS5_IJNSA_ILi0EEESW_SW_EEEEENS5_IJNS4_10UnderscoreESZ_SZ_EEEEENS4_23SM90_TMA_LOAD_MULTICASTENS4_14ComposedLayoutINS4_7SwizzleILi2ELi4ELi3EEENS4_18smem_ptr_flag_bitsILi16EEENSU_INS5_IJNSA_ILi8EEESH_EEENS5_IJSH_SC_EEEEEEEvNS4_8identityES12_S1C_vS1D_EENS_8epilogue10collective6detail29Sm90TmaWarpSpecializedAdapterINS1G_15DefaultEpilogueISJ_SK_SK_NS1F_6thread17LinearCombinationISJ_Li1EffLNS1K_9ScaleType4KindE0ELNS_15FloatRoundStyleE2ESJ_EENS1_15EpilogueDefaultEEEEEvvEEEEvNT_6ParamsE,@"STO_CUDA_ENTRY STV_DEFAULT"
_ZN7cutlass13device_kernelINS_4gemm6kernel13GemmUniversalIN4cute5tupleIJiiiiEEENS1_10collective13CollectiveMmaINS1_34MainloopSm90TmaGmmaWarpSpecializedILi28ENS5_IJNS4_1CILi2EEESB_NSA_ILi1EEEEEENS1_32KernelTmaWarpSpecializedPingpongEEENS5_IJNSA_ILi64EEESG_NSA_ILi32EEEEEENS_10bfloat16_tENS5_IJlSC_lEEESJ_SK_NS4_8TiledMMAINS4_8MMA_AtomIJNS4_4SM904GMMA27MMA_64x64x16_F32BF16BF16_SSILNSO_5MajorE0ELSQ_0ELNSO_7ScaleInE1ELSR_1EEEEEENS4_6LayoutINS5_IJSC_SC_SC_EEENS5_IJNSA_ILi0EEESW_SW_EEEEENS5_IJNS4_10UnderscoreESZ_SZ_EEEEENS4_23SM90_TMA_LOAD_MULTICASTENS4_14ComposedLayoutINS4_7SwizzleILi2ELi4ELi3EEENS4_18smem_ptr_flag_bitsILi16EEENSU_INS5_IJNSA_ILi8EEESH_EEENS5_IJSH_SC_EEEEEEEvNS4_8identityES12_S1C_vS1D_EENS_8epilogue10collective6detail29Sm90TmaWarpSpecializedAdapterINS1G_15DefaultEpilogueISJ_SK_SK_NS1F_6thread17LinearCombinationISJ_Li1EffLNS1K_9ScaleType4KindE0ELNS_15FloatRoundStyleE2ESJ_EENS1_15EpilogueDefaultEEEEEvvEEEEvNT_6ParamsE:
[----:B------:R-:W0:Y:S02]  /*0000*/  LDC R1, c[0x0][0x28] ;  /* 0x00000a00ff017b82 */ /* 0x000e240000000800 */
[----:B0-----:R-:W-:Y:S01]  /*0010*/  VIADD R1, R1, 0xfffffff8 ;  /* 0xfffffff801017836 */ /* 0x001fe20000000000 */
[----:B------:R-:W0:Y:S01]  /*0020*/  S2R R4, SR_TID.X ;  /* 0x0000000000047919 */ /* 0x000e220000002100 */
[----:B------:R-:W-:Y:S01]  /*0030*/  ELECT P0, URZ, PT ;  /* 0x00000000003f782f */ /* 0x000fe20003800000 */
[----:B------:R-:W-:Y:S01]  /*0040*/  BSSY B0, `(.L_x_0) ;  /* 0x000000f000007945 */ /* 0x000fe20003800000 */
[--C-:B0-----:R-:W-:Y:S02]  /*0050*/  SHF.R.U32.HI R2, RZ, 0x5, R4.reuse ;  /* 0x00000005ff027819 */ /* 0x101fe40000011604 */
[----:B------:R-:W-:-:S03]  /*0060*/  SHF.R.U32.HI R7, RZ, 0x7, R4 ;  /* 0x00000007ff077819 */ /* 0x000fc60000011604 */
[----:B------:R-:W0:Y:S04]  /*0070*/  SHFL.IDX PT, R5, R2, RZ, 0x1f ;  /* 0x00001fff02057589 */ /* 0x000e2800000e0000 */
[----:B------:R1:W2:Y:S01]  /*0080*/  SHFL.IDX PT, R10, R7, RZ, 0x1f ;  /* 0x00001fff070a7589 */ /* 0x0002a200000e0000 */
[----:B0-----:R-:W-:-:S13]  /*0090*/  ISETP.NE.OR P0, PT, R5, RZ, !P0 ;  /* 0x000000ff0500720c */ /* 0x001fda0004705670 */
[----:B-12---:R-:W-:Y:S05]  /*00a0*/  @P0 BRA `(.L_x_1) ;  /* 0x0000000000200947 */ /* 0x006fea0003800000 */
[----:B------:R-:W-:Y:S02]  /*00b0*/  ULDC.64 UR4, c[0x0][0x198] ;  /* 0x0000660000047ab9 */ /* 0x000fe40000000a00 */
[----:B------:R-:W-:Y:S02]  /*00c0*/  UIADD3 UR6, UP0, UR4, 0xf0, URZ ;  /* 0x000000f004067890 */ /* 0x000fe4000ff1e03f */
[----:B------:R-:W-:Y:S02]  /*00d0*/  UIADD3 UR4, UP1, UR4, 0x1f0, URZ ;  /* 0x000001f004047890 */ /* 0x000fe4000ff3e03f */
[----:B------:R-:W-:Y:S02]  /*00e0*/  UIADD3.X UR7, URZ, UR5, URZ, UP0, !UPT ;  /* 0x000000053f077290 */ /* 0x000fe400087fe43f */
[----:B------:R-:W-:-:S07]  /*00f0*/  UIADD3.X UR5, URZ, UR5, URZ, UP1, !UPT ;  /* 0x000000053f057290 */ /* 0x000fce0008ffe43f */
[----:B------:R0:W-:Y:S02]  /*0100*/  UTMACCTL.PF [UR6] ;  /* 0x00000000060079b9 */ /* 0x0001e40008040000 */
[----:B------:R0:W-:Y:S02]  /*0110*/  UTMACCTL.PF [UR4] ;  /* 0x00000000040079b9 */ /* 0x0001e40008040000 */
[----:B0-----:R-:W-:Y:S01]  /*0120*/  NOP ;  /* 0x0000000000007918 */ /* 0x001fe20000000000 */
.L_x_1:
[----:B------:R-:W-:Y:S05]  /*0130*/  BSYNC B0 ;  /* 0x0000000000007941 */ /* 0x000fea0003800000 */
.L_x_0:
[----:B------:R-:W0:Y:S01]  /*0140*/  SHFL.IDX PT, R8, R2, RZ, 0x1f ;  /* 0x00001fff02087589 */ /* 0x000e2200000e0000 */
[----:B------:R-:W-:-:S04]  /*0150*/  SHF.R.S32.HI R3, RZ, 0x1f, R4 ;  /* 0x0000001fff037819 */ /* 0x000fc80000011404 */
[----:B------:R-:W-:Y:S02]  /*0160*/  LEA.HI R3, R3, R4, RZ, 0x7 ;  /* 0x0000000403037211 */ /* 0x000fe400078f38ff */
[----:B0-----:R-:W-:-:S13]  /*0170*/  ISETP.NE.AND P0, PT, R8, RZ, PT ;  /* 0x000000ff0800720c */ /* 0x001fda0003f05270 */
[----:B------:R-:W-:Y:S05]  /*0180*/  @P0 BRA `(.L_x_2) ;  /* 0x0000000400240947 */ /* 0x000fea0003800000 */
[----:B------:R-:W-:Y:S01]  /*0190*/  ELECT P0, URZ, PT ;  /* 0x00000000003f782f */ /* 0x000fe20003800000 */
[----:B------:R-:W-:-:S12]  /*01a0*/  BSSY B0, `(.L_x_2) ;  /* 0x0000047000007945 */ /* 0x000fd80003800000 */
[----:B------:R-:W-:Y:S05]  /*01b0*/  @!P0 BRA `(.L_x_3) ;  /* 0x0000000400148947 */ /* 0x000fea0003800000 */
[----:B------:R-:W0:Y:S01]  /*01c0*/  S2UR UR8, SR_CgaCtaId ;  /* 0x00000000000879c3 */ /* 0x000e220000008800 */
[----:B------:R-:W-:Y:S01]  /*01d0*/  UMOV UR4, 0x400 ;  /* 0x0000040000047882 */ /* 0x000fe20000000000 */
[----:B------:R-:W-:Y:S01]  /*01e0*/  UMOV UR5, 0x1 ;  /* 0x0000000100057882 */ /* 0x000fe20000000000 */
[----:B------:R-:W-:Y:S02]  /*01f0*/  UMOV UR6, 0x3 ;  /* 0x0000000300067882 */ /* 0x000fe40000000000 */
[----:B------:R-:W-:-:S04]  /*0200*/  UIADD3 UR6, -UR6, 0x100000, URZ ;  /* 0x0010000006067890 */ /* 0x000fc8000fffe13f */
[----:B------:R-:W-:Y:S02]  /*0210*/  USHF.L.U32 UR7, UR6, 0xb, URZ ;  /* 0x0000000b06077899 */ /* 0x000fe4000800063f */
[----:B------:R-:W-:Y:S02]  /*0220*/  USHF.L.U32 UR6, UR6, 0x1, URZ ;  /* 0x0000000106067899 */ /* 0x000fe4000800063f */
[----:B0-----:R-:W-:Y:S02]  /*0230*/  ULEA UR8, UR8, UR4, 0x18 ;  /* 0x0000000408087291 */ /* 0x001fe4000f8ec03f */
[----:B------:R-:W-:-:S04]  /*0240*/  UIADD3 UR4, -UR5, 0x100000, URZ ;  /* 0x0010000005047890 */ /* 0x000fc8000fffe13f */
[----:B------:R-:W-:Y:S02]  /*0250*/  USHF.L.U32 UR5, UR4, 0xb, URZ ;  /* 0x0000000b04057899 */ /* 0x000fe4000800063f */
[----:B------:R-:W-:Y:S01]  /*0260*/  USHF.L.U32 UR4, UR4, 0x1, URZ ;  /* 0x0000000104047899 */ /* 0x000fe2000800063f */
[----:B------:R-:W0:Y:S11]  /*0270*/  FENCE.VIEW.ASYNC.S ;  /* 0x00000000000073c6 */ /* 0x000e360000000000 */
[----:B0-----:R0:W1:Y:S01]  /*0280*/  SYNCS.EXCH.64 URZ, [UR8], UR4 ;  /* 0x00000004083f75b2 */ /* 0x0010620008000100 */
[----:B------:R0:W2:Y:S01]  /*0290*/  SYNCS.EXCH.64 URZ, [UR8+0xe0], UR6 ;  /* 0x0000e006083f75b2 */ /* 0x0000a20008000100 */
[----:B------:R0:W3:Y:S01]  /*02a0*/  SYNCS.EXCH.64 URZ, [UR8+0x8], UR4 ;  /* 0x00000804083f75b2 */ /* 0x0000e20008000100 */
[----:B------:R0:W4:Y:S01]  /*02b0*/  SYNCS.EXCH.64 URZ, [UR8+0xe8], UR6 ;  /* 0x0000e806083f75b2 */ /* 0x0001220008000100 */
[----:B------:R0:W0:Y:S01]  /*02c0*/  SYNCS.EXCH.64 URZ, [UR8+0x10], UR4 ;  /* 0x00001004083f75b2 */ /* 0x0000220008000100 */
        /* <DEDUP_REMOVED lines=51> */
[----:B-1234-:R-:W-:Y:S01]  /*0600*/  NOP ;  /* 0x0000000000007918 */ /* 0x01efe20000000000 */
.L_x_3:
[----:B0-----:R-:W-:Y:S05]  /*0610*/  BSYNC B0 ;  /* 0x0000000000007941 */ /* 0x001fea0003800000 */
.L_x_2:
[----:B------:R-:W0:Y:S01]  /*0620*/  SHFL.IDX PT, R13, R2, RZ, 0x1f ;  /* 0x00001fff020d7589 */ /* 0x000e2200000e0000 */
[----:B------:R-:W1:Y:S01]  /*0630*/  S2UR UR12, SR_CTAID.X ;  /* 0x00000000000c79c3 */ /* 0x000e620000002500 */
[----:B------:R-:W-:Y:S02]  /*0640*/  LOP3.LUT R3, R3, 0xffffff80, RZ, 0xc0, !PT ;  /* 0xffffff8003037812 */ /* 0x000fe400078ec0ff */
[----:B------:R-:W-:Y:S01]  /*0650*/  ELECT P0, URZ, PT ;  /* 0x00000000003f782f */ /* 0x000fe20003800000 */
[----:B------:R2:W3:Y:S01]  /*0660*/  SHFL.IDX PT, R12, R2, RZ, 0x1f ;  /* 0x00001fff020c7589 */ /* 0x0004e200000e0000 */
[----:B------:R-:W-:Y:S01]  /*0670*/  ELECT P1, URZ, PT ;  /* 0x00000000003f782f */ /* 0x000fe20003820000 */
[----:B------:R-:W-:Y:S01]  /*0680*/  NOP ;  /* 0x0000000000007918 */ /* 0x000fe20000000000 */
[----:B------:R-:W-:Y:S01]  /*0690*/  IMAD.IADD R3, R4, 0x1, -R3 ;  /* 0x0000000104037824 */ /* 0x000fe200078e0a03 */
[----:B------:R-:W4:Y:S01]  /*06a0*/  S2R R6, SR_CTAID.Y ;  /* 0x0000000000067919 */ /* 0x000f220000002600 */
[----:B------:R-:W-:Y:S01]  /*06b0*/  ULDC UR4, c[0x0][0x150] ;  /* 0x0000540000047ab9 */ /* 0x000fe20000000800 */
[----:B------:R-:W5:Y:S01]  /*06c0*/  LDC R14, c[0x0][0x144] ;  /* 0x00005100ff0e7b82 */ /* 0x000f620000000800 */
[----:B------:R-:W-:Y:S01]  /*06d0*/  UMOV UR11, 0x80 ;  /* 0x00000080000b7882 */ /* 0x000fe20000000000 */
[----:B------:R-:W-:Y:S01]  /*06e0*/  SHF.R.S32.HI R0, RZ, 0x1f, R3 ;  /* 0x0000001fff007819 */ /* 0x000fe20000011403 */
[----:B------:R-:W-:Y:S01]  /*06f0*/  NOP ;  /* 0x0000000000007918 */ /* 0x000fe20000000000 */
[C---:B------:R-:W-:Y:S01]  /*0700*/  VIADD R35, R10.reuse, 0xffffffff ;  /* 0xffffffff0a237836 */ /* 0x040fe20000000000 */
[----:B------:R-:W-:Y:S01]  /*0710*/  ISETP.NE.AND P4, PT, R10, RZ, PT ;  /* 0x000000ff0a00720c */ /* 0x000fe20003f85270 */
[----:B------:R-:W-:Y:S01]  /*0720*/  IMAD.MOV.U32 R57, RZ, RZ, 0x1 ;  /* 0x00000001ff397424 */ /* 0x000fe200078e00ff */
[----:B------:R-:W-:Y:S01]  /*0730*/  LEA.HI R9, R0, R3, RZ, 0x3 ;  /* 0x0000000300097211 */ /* 0x000fe200078f18ff */
[----:B------:R-:W5:Y:S01]  /*0740*/  LDC R15, c[0x0][0x140] ;  /* 0x00005000ff0f7b82 */ /* 0x000f620000000800 */
[----:B------:R-:W-:-:S02]  /*0750*/  ISETP.GE.U32.AND P6, PT, R35, 0x2, PT ;  /* 0x000000022300780c */ /* 0x000fc40003fc6070 */
[--C-:B------:R-:W-:Y:S02]  /*0760*/  SHF.R.S32.HI R11, RZ, 0x3, R9.reuse ;  /* 0x00000003ff0b7819 */ /* 0x100fe40000011409 */
[----:B--2---:R-:W-:Y:S02]  /*0770*/  SHF.R.S32.HI R2, RZ, 0x1f, R9 ;  /* 0x0000001fff027819 */ /* 0x004fe40000011409 */
[----:B------:R-:W-:Y:S01]  /*0780*/  SHF.R.S32.HI R9, RZ, 0x1f, R8 ;  /* 0x0000001fff097819 */ /* 0x000fe20000011408 */
[----:B------:R-:W2:Y:S01]  /*0790*/  LDC R25, c[0x0][0x148] ;  /* 0x00005200ff197b82 */ /* 0x000ea20000000800 */
[----:B0-----:R-:W-:Y:S02]  /*07a0*/  ISETP.NE.OR P0, PT, R13, RZ, !P0 ;  /* 0x000000ff0d00720c */ /* 0x001fe40004705670 */
[----:B-1----:R-:W-:Y:S02]  /*07b0*/  I2FP.F32.U32 R13, UR12 ;  /* 0x0000000c000d7c45 */ /* 0x002fe40008201000 */
[----:B------:R-:W-:-:S02]  /*07c0*/  LEA.HI R2, R2, R11, RZ, 0x2 ;  /* 0x0000000b02027211 */ /* 0x000fc400078f10ff */
[----:B------:R-:W-:Y:S01]  /*07d0*/  LEA.HI R9, R9, R8, RZ, 0x2 ;  /* 0x0000000809097211 */ /* 0x000fe200078f10ff */
[----:B------:R-:W-:Y:S01]  /*07e0*/  FMUL R13, R13, UR4 ;  /* 0x000000040d0d7c20 */ /* 0x000fe20008400000 */
[----:B---3--:R-:W-:Y:S01]  /*07f0*/  ISETP.NE.OR P1, PT, R12, RZ, !P1 ;  /* 0x000000ff0c00720c */ /* 0x008fe20004f25670 */
[----:B------:R-:W-:Y:S01]  /*0800*/  ULDC UR4, c[0x0][0x154] ;  /* 0x0000550000047ab9 */ /* 0x000fe20000000800 */
[----:B------:R-:W-:Y:S02]  /*0810*/  LOP3.LUT R12, R2, 0xfffffffc, RZ, 0xc0, !PT ;  /* 0xfffffffc020c7812 */ /* 0x000fe400078ec0ff */
[----:B------:R-:W-:Y:S01]  /*0820*/  LOP3.LUT R9, R9, 0x3ffffffc, RZ, 0xc0, !PT ;  /* 0x3ffffffc09097812 */ /* 0x000fe200078ec0ff */
[----:B------:R-:W0:Y:S01]  /*0830*/  F2I.U32.TRUNC.NTZ R13, R13 ;  /* 0x0000000d000d7305 */ /* 0x000e22000020f000 */
[----:B------:R-:W-:Y:S01]  /*0840*/  SHF.R.S32.HI R2, RZ, 0x1f, R5 ;  /* 0x0000001fff027819 */ /* 0x000fe20000011405 */
[----:B------:R-:W-:Y:S01]  /*0850*/  IMAD.IADD R12, R11, 0x1, -R12 ;  /* 0x000000010b0c7824 */ /* 0x000fe200078e0a0c */
[----:B------:R-:W-:Y:S01]  /*0860*/  VOTEU.ALL UP1, P0 ;  /* 0x00000000003f7886 */ /* 0x000fe20000020000 */
[----:B------:R-:W-:Y:S01]  /*0870*/  IMAD.IADD R9, R8, 0x1, -R9 ;  /* 0x0000000108097824 */ /* 0x000fe200078e0a09 */
[----:B------:R-:W-:Y:S01]  /*0880*/  LEA.HI R2, R2, R5, RZ, 0x2 ;  /* 0x0000000502027211 */ /* 0x000fe200078f10ff */
[----:B------:R-:W-:Y:S01]  /*0890*/  VOTEU.ALL UP0, P0 ;  /* 0x00000000003f7886 */ /* 0x000fe20000000000 */
[----:B----4-:R-:W-:Y:S01]  /*08a0*/  I2FP.F32.U32 R8, R6 ;  /* 0x0000000600087245 */ /* 0x010fe20000201000 */
[----:B------:R-:W-:Y:S01]  /*08b0*/  IMAD R9, R9, 0x4, R12 ;  /* 0x0000000409097824 */ /* 0x000fe200078e020c */
[----:B------:R-:W-:Y:S01]  /*08c0*/  LOP3.LUT R2, R2, 0xfffffffc, RZ, 0xc0, !PT ;  /* 0xfffffffc02027812 */ /* 0x000fe200078ec0ff */
[----:B------:R-:W-:Y:S01]  /*08d0*/  VOTEU.ALL UP2, P1 ;  /* 0x00000000003f7886 */ /* 0x000fe20000840000 */
[----:B------:R-:W1:Y:S01]  /*08e0*/  @!UP1 S2UR UR7, SR_CgaCtaId ;  /* 0x00000000000799c3 */ /* 0x000e620000008800 */
[----:B------:R-:W-:Y:S01]  /*08f0*/  FMUL R8, R8, UR4 ;  /* 0x0000000408087c20 */ /* 0x000fe20008400000 */
[----:B------:R-:W-:Y:S01]  /*0900*/  IMAD.SHL.U32 R56, R9, 0x4, RZ ;  /* 0x0000000409387824 */ /* 0x000fe200078e00ff */
[----:B------:R-:W-:Y:S01]  /*0910*/  UMOV UR4, 0x20 ;  /* 0x0000002000047882 */ /* 0x000fe20000000000 */
[----:B------:R-:W-:Y:S01]  /*0920*/  IMAD.IADD R5, R5, 0x1, -R2 ;  /* 0x0000000105057824 */ /* 0x000fe200078e0a02 */
[----:B------:R-:W-:Y:S01]  /*0930*/  LEA.HI R2, R9, R9, RZ, 0x1 ;  /* 0x0000000909027211 */ /* 0x000fe200078f08ff */
[----:B0-----:R-:W-:Y:S01]  /*0940*/  IMAD.MOV R13, RZ, RZ, -R13 ;  /* 0x000000ffff0d7224 */ /* 0x001fe200078e0a0d */
[----:B------:R-:W0:Y:S01]  /*0950*/  F2I.U32.TRUNC.NTZ R8, R8 ;  /* 0x0000000800087305 */ /* 0x000e22000020f000 */
[----:B------:R-:W3:Y:S01]  /*0960*/  @!UP2 S2UR UR10, SR_CgaCtaId ;  /* 0x00000000000aa9c3 */ /* 0x000ee20000008800 */
[----:B------:R-:W-:Y:S01]  /*0970*/  LOP3.LUT R2, R2, 0xfffffffe, RZ, 0xc0, !PT ;  /* 0xfffffffe02027812 */ /* 0x000fe200078ec0ff */
[----:B-----5:R-:W-:Y:S01]  /*0980*/  IMAD R21, R14, R13, UR12 ;  /* 0x0000000c0e157e24 */ /* 0x020fe2000f8e020d */
[----:B------:R-:W-:Y:S01]  /*0990*/  @!UP1 UMOV UR6, 0x400 ;  /* 0x0000040000069882 */ /* 0x000fe20000000000 */
[----:B------:R-:W-:-:S04]  /*09a0*/  @!UP1 UIADD3 UR4, -UR4, 0x100000, URZ ;  /* 0x0010000004049890 */ /* 0x000fc8000fffe13f */
[----:B------:R-:W-:Y:S02]  /*09b0*/  @!UP1 USHF.L.U32 UR5, UR4, 0xb, URZ ;  /* 0x0000000b04059899 */ /* 0x000fe4000800063f */
[----:B------:R-:W-:Y:S01]  /*09c0*/  @!UP1 USHF.L.U32 UR4, UR4, 0x1, URZ ;  /* 0x0000000104049899 */ /* 0x000fe2000800063f */
[C---:B------:R-:W-:Y:S01]  /*09d0*/  LOP3.LUT R56, R9.reuse, 0xc, R56, 0x78, !PT ;  /* 0x0000000c09387812 */ /* 0x040fe200078e7838 */
[----:B------:R-:W-:Y:S01]  /*09e0*/  IMAD.IADD R2, R9, 0x1, -R2 ;  /* 0x0000000109027824 */ /* 0x000fe200078e0a02 */
[----:B------:R-:W-:Y:S01]  /*09f0*/  @!UP2 UMOV UR9, 0x400 ;  /* 0x000004000009a882 */ /* 0x000fe20000000000 */
[----:B------:R-:W-:Y:S01]  /*0a00*/  VOTEU.ALL UP3, P1 ;  /* 0x00000000003f7886 */ /* 0x000fe20000860000 */
[----:B------:R-:W-:Y:S01]  /*0a10*/  VOTEU.ALL UP4, P1 ;  /* 0x00000000003f7886 */ /* 0x000fe20000880000 */
[----:B------:R-:W-:Y:S01]  /*0a20*/  VOTEU.ALL UP5, P1 ;  /* 0x00000000003f7886 */ /* 0x000fe200008a0000 */
[----:B------:R-:W-:Y:S01]  /*0a30*/  ISETP.NE.AND P3, PT, R2, R21, PT ;  /* 0x000000150200720c */ /* 0x000fe20003f65270 */
[----:B------:R4:W4:Y:S01]  /*0a40*/  SHFL.IDX PT, R14, R7, RZ, 0x1f ;  /* 0x00001fff070e7589 */ /* 0x00092200000e0000 */
[----:B------:R-:W-:Y:S01]  /*0a50*/  ISETP.EQ.U32.AND P2, PT, R15, 0x1, PT ;  /* 0x000000010f00780c */ /* 0x000fe20003f42070 */
[----:B0-----:R-:W-:Y:S01]  /*0a60*/  IMAD.MOV R20, RZ, RZ, -R8 ;  /* 0x000000ffff147224 */ /* 0x001fe200078e0a08 */
[----:B-1----:R-:W-:-:S02]  /*0a70*/  @!UP1 ULEA UR8, UR7, UR6, 0x18 ;  /* 0x0000000607089291 */ /* 0x002fc4000f8ec03f */
[----:B------:R-:W-:-:S04]  /*0a80*/  @!UP2 UIADD3 UR6, -UR11, 0x100000, URZ ;  /* 0x001000000b06a890 */ /* 0x000fc8000fffe13f */
[----:B------:R-:W-:Y:S02]  /*0a90*/  @!UP2 USHF.L.U32 UR7, UR6, 0xb, URZ ;  /* 0x0000000b0607a899 */ /* 0x000fe4000800063f */
[----:B------:R-:W-:Y:S01]  /*0aa0*/  @!UP2 USHF.L.U32 UR6, UR6, 0x1, URZ ;  /* 0x000000010606a899 */ /* 0x000fe2000800063f */
[----:B--2---:R-:W-:Y:S01]  /*0ab0*/  IMAD R9, R25, R20, R6 ;  /* 0x0000001419097224 */ /* 0x004fe200078e0206 */
[----:B------:R-:W-:Y:S01]  /*0ac0*/  VOTEU.ALL UP1, P0 ;  /* 0x00000000003f7886 */ /* 0x000fe20000020000 */
[----:B------:R-:W-:Y:S01]  /*0ad0*/  LOP3.LUT P0, RZ, R3, 0x7, RZ, 0xc0, !PT ;  /* 0x0000000703ff7812 */ /* 0x000fe2000780c0ff */
[----:B---3--:R-:W-:Y:S01]  /*0ae0*/  @!UP2 ULEA UR9, UR10, UR9, 0x18 ;  /* 0x000000090a09a291 */ /* 0x008fe2000f8ec03f */
[----:B------:R-:W-:Y:S01]  /*0af0*/  @P3 LEA.HI R2, R56, R56, RZ, 0x1 ;  /* 0x0000003838023211 */ /* 0x000fe200078f08ff */
[----:B------:R-:W-:Y:S01]  /*0b00*/  VOTEU.ALL UP2, P1 ;  /* 0x00000000003f7886 */ /* 0x000fe20000840000 */
[----:B------:R-:W-:Y:S01]  /*0b10*/  ISETP.NE.AND P1, PT, R5, 0x3, PT ;  /* 0x000000030500780c */ /* 0x000fe20003f25270 */
[----:B------:R-:W0:Y:S02]  /*0b20*/  FENCE.VIEW.ASYNC.S ;  /* 0x00000000000073c6 */ /* 0x000e240000000000 */
[----:B0-----:R0:W1:Y:S01]  /*0b30*/  @!UP0 SYNCS.EXCH.64 URZ, [UR8+0x1f0], UR4 ;  /* 0x0001f004083f85b2 */ /* 0x0010620008000100 */
[----:B------:R-:W-:-:S02]  /*0b40*/  @P3 SHF.R.S32.HI R2, RZ, 0x1, R2 ;  /* 0x00000001ff023819 */ /* 0x000fc40000011402 */
[----:B------:R-:W-:Y:S02]  /*0b50*/  ISETP.EQ.OR P1, PT, R5, RZ, !P1 ;  /* 0x000000ff0500720c */ /* 0x000fe40004f22670 */
[----:B------:R-:W-:Y:S02]  /*0b60*/  @P3 ISETP.NE.AND P5, PT, R2, R9, PT ;  /* 0x000000090200320c */ /* 0x000fe40003fa5270 */
[----:B------:R-:W-:Y:S02]  /*0b70*/  ISETP.LT.U32.AND P0, PT, R56, 0x4, !P0 ;  /* 0x000000043800780c */ /* 0x000fe40004701070 */
[----:B------:R-:W-:Y:S02]  /*0b80*/  ISETP.EQ.AND P1, PT, R10, RZ, P1 ;  /* 0x000000ff0a00720c */ /* 0x000fe40000f22270 */
[----:B------:R-:W-:Y:S02]  /*0b90*/  SEL R2, RZ, 0x1, !P0 ;  /* 0x00000001ff027807 */ /* 0x000fe40004000000 */
[----:B------:R-:W-:-:S02]  /*0ba0*/  @P3 SEL R57, RZ, 0x1, P5 ;  /* 0x00000001ff393807 */ /* 0x000fc40002800000 */
[----:B------:R-:W-:Y:S01]  /*0bb0*/  SEL R16, RZ, 0x1, !P1 ;  /* 0x00000001ff107807 */ /* 0x000fe20004800000 */
[----:B------:R0:W2:Y:S01]  /*0bc0*/  @!UP1 SYNCS.EXCH.64 URZ, [UR8+0x1f8], UR4 ;  /* 0x0001f804083f95b2 */ /* 0x0000a20008000100 */
[----:B------:R-:W-:Y:S01]  /*0bd0*/  NOP ;  /* 0x0000000000007918 */ /* 0x000fe20000000000 */
[----:B------:R-:W-:Y:S02]  /*0be0*/  LOP3.LUT R57, R57, R2, RZ, 0xc0, !PT ;  /* 0x0000000239397212 */ /* 0x000fe400078ec0ff */
[----:B------:R-:W-:Y:S01]  /*0bf0*/  SEL R16, R16, 0x2, P6 ;  /* 0x0000000210107807 */ /* 0x000fe20003000000 */
[----:B------:R0:W3:Y:S01]  /*0c00*/  @!UP2 SYNCS.EXCH.64 URZ, [UR9+0x1d0], UR6 ;  /* 0x0001d006093fa5b2 */ /* 0x0000e20008000100 */
[----:B------:R0:W0:Y:S01]  /*0c10*/  @!UP3 SYNCS.EXCH.64 URZ, [UR9+0x1d8], UR6 ;  /* 0x0001d806093fb5b2 */ /* 0x0000220008000100 */
[----:B------:R0:W0:Y:S01]  /*0c20*/  @!UP4 SYNCS.EXCH.64 URZ, [UR9+0x1e0], UR6 ;  /* 0x0001e006093fc5b2 */ /* 0x0000220008000100 */
[----:B------:R0:W0:Y:S01]  /*0c30*/  @!UP5 SYNCS.EXCH.64 URZ, [UR9+0x1e8], UR6 ;  /* 0x0001e806093fd5b2 */ /* 0x0000220008000100 */
[----:B------:R-:W-:Y:S01]  /*0c40*/  NOP ;  /* 0x0000000000007918 */ /* 0x000fe20000000000 */
[----:B-1--4-:R-:W-:Y:S05]  /*0c50*/  @!P2 BRA `(.L_x_4) ;  /* 0x000000000008a947 */ /* 0x012fea0003800000 */
[----:B0-23--:R-:W-:Y:S01]  /*0c60*/  UCGABAR_ARV ;  /* 0x00000000000079c7 */ /* 0x00dfe20008000000 */
[----:B------:R-:W-:Y:S05]  /*0c70*/  BRA `(.L_x_5) ;  /* 0x0000000000047947 */ /* 0x000fea0003800000 */
.L_x_4:
[----:B0-23--:R-:W-:Y:S01]  /*0c80*/  NOP ;  /* 0x0000000000007918 */ /* 0x00dfe20000000000 */
.L_x_5:
[----:B------:R-:W-:Y:S01]  /*0c90*/  ULDC.64 UR4, c[0x0][0x598] ;  /* 0x0001660000047ab9 */ /* 0x000fe20000000a00 */
[----:B------:R-:W-:Y:S01]  /*0ca0*/  ULDC.64 UR36, c[0x0][0x208] ;  /* 0x0000820000247ab9 */ /* 0x000fe20000000a00 */
[----:B------:R-:W-:-:S04]  /*0cb0*/  ISETP.NE.U32.AND P0, PT, RZ, UR4, PT ;  /* 0x00000004ff007c0c */ /* 0x000fc8000bf05070 */
[----:B------:R-:W-:-:S13]  /*0cc0*/  ISETP.NE.AND.EX P0, PT, RZ, UR5, PT, P0 ;  /* 0x00000005ff007c0c */ /* 0x000fda000bf05300 */
[----:B------:R-:W-:Y:S05]  /*0cd0*/  @!P0 BRA `(.L_x_6) ;  /* 0x00000000001c8947 */ /* 0x000fea0003800000 */
[----:B------:R-:W0:Y:S02]  /*0ce0*/  LDC.64 R8, c[0x0][0x598] ;  /* 0x00016600ff087b82 */ /* 0x000e240000000a00 */
[----:B0-----:R-:W2:Y:S02]  /*0cf0*/  LDG.E.64 R8, desc[UR36][R8.64] ;  /* 0x0000002408087981 */ /* 0x001ea4000c1e1b00 */
[----:B--2---:R-:W-:-:S04]  /*0d00*/  ISETP.NE.U32.AND P0, PT, R8, RZ, PT ;  /* 0x000000ff0800720c */ /* 0x004fc80003f05070 */
[----:B------:R-:W-:-:S13]  /*0d10*/  ISETP.NE.AND.EX P0, PT, R9, RZ, PT, P0 ;  /* 0x000000ff0900720c */ /* 0x000fda0003f05300 */
[----:B------:R-:W-:Y:S05]  /*0d20*/  @!P0 BRA `(.L_x_6) ;  /* 0x0000000000088947 */ /* 0x000fea0003800000 */
[----:B------:R0:W5:Y:S01]  /*0d30*/  LD.E R58, desc[UR36][R8.64] ;  /* 0x00000024083a7980 */ /* 0x000162000c101900 */
[----:B------:R-:W-:Y:S05]  /*0d40*/  BRA `(.L_x_7) ;  /* 0x0000000000247947 */ /* 0x000fea0003800000 */
.L_x_6:
[----:B------:R-:W-:Y:S02]  /*0d50*/  ULDC.64 UR4, c[0x0][0x588] ;  /* 0x0001620000047ab9 */ /* 0x000fe40000000a00 */
[----:B------:R-:W-:-:S04]  /*0d60*/  ISETP.NE.U32.AND P0, PT, RZ, UR4, PT ;  /* 0x00000004ff007c0c */ /* 0x000fc8000bf05070 */
[----:B------:R-:W-:-:S13]  /*0d70*/  ISETP.NE.AND.EX P0, PT, RZ, UR5, PT, P0 ;  /* 0x00000005ff007c0c */ /* 0x000fda000bf05300 */
[----:B------:R-:W-:Y:S05]  /*0d80*/  @!P0 BRA `(.L_x_8) ;  /* 0x00000000000c8947 */ /* 0x000fea0003800000 */
[----:B------:R-:W0:Y:S02]  /*0d90*/  LDC.64 R58, c[0x0][0x588] ;  /* 0x00016200ff3a7b82 */ /* 0x000e240000000a00 */
[----:B0-----:R1:W5:Y:S01]  /*0da0*/  LDG.E R58, desc[UR36][R58.64] ;  /* 0x000000243a3a7981 */ /* 0x001362000c1e1900 */
[----:B------:R-:W-:Y:S05]  /*0db0*/  BRA `(.L_x_7) ;  /* 0x0000000000087947 */ /* 0x000fea0003800000 */
.L_x_8:
[----:B------:R-:W-:Y:S02]  /*0dc0*/  ULDC UR4, c[0x0][0x580] ;  /* 0x0001600000047ab9 */ /* 0x000fe40000000800 */
[----:B------:R-:W-:-:S07]  /*0dd0*/  IMAD.U32 R58, RZ, RZ, UR4 ;  /* 0x00000004ff3a7e24 */ /* 0x000fce000f8e00ff */
.L_x_7:
[----:B------:R-:W-:Y:S02]  /*0de0*/  ULDC.64 UR4, c[0x0][0x5a0] ;  /* 0x0001680000047ab9 */ /* 0x000fe40000000a00 */
[----:B------:R-:W-:-:S04]  /*0df0*/  ISETP.NE.U32.AND P0, PT, RZ, UR4, PT ;  /* 0x00000004ff007c0c */ /* 0x000fc8000bf05070 */
[----:B------:R-:W-:-:S13]  /*0e00*/  ISETP.NE.AND.EX P0, PT, RZ, UR5, PT, P0 ;  /* 0x00000005ff007c0c */ /* 0x000fda000bf05300 */
[----:B------:R-:W-:Y:S05]  /*0e10*/  @!P0 BRA `(.L_x_9) ;  /* 0x00000000001c8947 */ /* 0x000fea0003800000 */
[----:B0-----:R-:W0:Y:S02]  /*0e20*/  LDC.64 R8, c[0x0][0x5a0] ;  /* 0x00016800ff087b82 */ /* 0x001e240000000a00 */
[----:B0-----:R-:W2:Y:S02]  /*0e30*/  LDG.E.64 R8, desc[UR36][R8.64] ;  /* 0x0000002408087981 */ /* 0x001ea4000c1e1b00 */
[----:B--2---:R-:W-:-:S04]  /*0e40*/  ISETP.NE.U32.AND P0, PT, R8, RZ, PT ;  /* 0x000000ff0800720c */ /* 0x004fc80003f05070 */
[----:B------:R-:W-:-:S13]  /*0e50*/  ISETP.NE.AND.EX P0, PT, R9, RZ, PT, P0 ;  /* 0x000000ff0900720c */ /* 0x000fda0003f05300 */
[----:B------:R-:W-:Y:S05]  /*0e60*/  @!P0 BRA `(.L_x_9) ;  /* 0x0000000000088947 */ /* 0x000fea0003800000 */
[----:B-1----:R0:W5:Y:S01]  /*0e70*/  LD.E R59, desc[UR36][R8.64] ;  /* 0x00000024083b7980 */ /* 0x002162000c101900 */
[----:B------:R-:W-:Y:S05]  /*0e80*/  BRA `(.L_x_10) ;  /* 0x0000000000247947 */ /* 0x000fea0003800000 */
.L_x_9:
[----:B------:R-:W-:Y:S02]  /*0e90*/  ULDC.64 UR4, c[0x0][0x590] ;  /* 0x0001640000047ab9 */ /* 0x000fe40000000a00 */
[----:B------:R-:W-:-:S04]  /*0ea0*/  ISETP.NE.U32.AND P0, PT, RZ, UR4, PT ;  /* 0x00000004ff007c0c */ /* 0x000fc8000bf05070 */
[----:B------:R-:W-:-:S13]  /*0eb0*/  ISETP.NE.AND.EX P0, PT, RZ, UR5, PT, P0 ;  /* 0x00000005ff007c0c */ /* 0x000fda000bf05300 */
[----:B------:R-:W-:Y:S05]  /*0ec0*/  @!P0 BRA `(.L_x_11) ;  /* 0x00000000000c8947 */ /* 0x000fea0003800000 */
[----:B0-----:R-:W1:Y:S02]  /*0ed0*/  LDC.64 R8, c[0x0][0x590] ;  /* 0x00016400ff087b82 */ /* 0x001e640000000a00 */
[----:B-1----:R1:W5:Y:S01]  /*0ee0*/  LDG.E R59, desc[UR36][R8.64] ;  /* 0x00000024083b7981 */ /* 0x002362000c1e1900 */
[----:B------:R-:W-:Y:S05]  /*0ef0*/  BRA `(.L_x_10) ;  /* 0x0000000000087947 */ /* 0x000fea0003800000 */
.L_x_11:
[----:B------:R-:W-:Y:S02]  /*0f00*/  ULDC UR4, c[0x0][0x584] ;  /* 0x0001610000047ab9 */ /* 0x000fe40000000800 */
[----:B-1----:R-:W-:-:S07]  /*0f10*/  IMAD.U32 R59, RZ, RZ, UR4 ;  /* 0x00000004ff3b7e24 */ /* 0x002fce000f8e00ff */
.L_x_10:
[----:B------:R-:W2:Y:S01]  /*0f20*/  LDC R2, c[0x0][0x65c] ;  /* 0x00019700ff027b82 */ /* 0x000ea20000000800 */
[----:B------:R-:W-:Y:S01]  /*0f30*/  ULDC UR6, c[0x0][0x28c] ;  /* 0x0000a30000067ab9 */ /* 0x000fe20000000800 */
[----:B------:R-:W-:Y:S01]  /*0f40*/  ISETP.NE.AND P0, PT, R10, 0x2, PT ;  /* 0x000000020a00780c */ /* 0x000fe20003f05270 */
[----:B------:R-:W-:Y:S01]  /*0f50*/  UIADD3 UR6, UR6, 0x1f, URZ ;  /* 0x0000001f06067890 */ /* 0x000fe2000fffe03f */
[----:B01----:R-:W-:Y:S01]  /*0f60*/  IMAD.U32 R8, RZ, RZ, UR12 ;  /* 0x0000000cff087e24 */ /* 0x003fe2000f8e00ff */
[----:B------:R-:W-:Y:S01]  /*0f70*/  UMOV UR39, URZ ;  /* 0x0000003f00277c82 */ /* 0x000fe20008000000 */
[----:B------:R-:W-:Y:S01]  /*0f80*/  IMAD.MOV.U32 R9, RZ, RZ, RZ ;  /* 0x000000ffff097224 */ /* 0x000fe200078e00ff */
[----:B------:R-:W-:Y:S01]  /*0f90*/  USHF.R.S32.HI UR7, URZ, 0x1f, UR6 ;  /* 0x0000001f3f077899 */ /* 0x000fe20008011406 */
[----:B------:R-:W-:Y:S01]  /*0fa0*/  UMOV UR38, URZ ;  /* 0x0000003f00267c82 */ /* 0x000fe20008000000 */
[----:B------:R-:W-:Y:S02]  /*0fb0*/  ULDC.64 UR8, c[0x0][0x650] ;  /* 0x0001940000087ab9 */ /* 0x000fe40000000a00 */
[----:B------:R-:W-:-:S04]  /*0fc0*/  ULEA.HI UR7, UR7, UR6, URZ, 0x5 ;  /* 0x0000000607077291 */ /* 0x000fc8000f8f283f */
[----:B------:R-:W-:Y:S01]  /*0fd0*/  USHF.R.S32.HI UR40, URZ, 0x5, UR7 ;  /* 0x000000053f287899 */ /* 0x000fe20008011407 */
[----:B--2---:R-:W-:-:S13]  /*0fe0*/  ISETP.NE.AND P1, PT, R2, 0x1, PT ;  /* 0x000000010200780c */ /* 0x004fda0003f25270 */
[----:B------:R-:W0:Y:S01]  /*0ff0*/  @P1 LDC R19, c[0x0][0x10] ;  /* 0x00000400ff131b82 */ /* 0x000e220000000800 */
[----:B------:R-:W-:Y:S02]  /*1000*/  @P1 IMAD.MOV.U32 R7, RZ, RZ, RZ ;  /* 0x000000ffff071224 */ /* 0x000fe400078e00ff */
[----:B------:R-:W-:-:S05]  /*1010*/  @P1 IMAD.MOV.U32 R17, RZ, RZ, RZ ;  /* 0x000000ffff111224 */ /* 0x000fca00078e00ff */
[----:B------:R-:W1:Y:S01]  /*1020*/  @!P1 LDC R11, c[0x0][0xc] ;  /* 0x00000300ff0b9b82 */ /* 0x000e620000000800 */
[----:B------:R-:W-:Y:S01]  /*1030*/  ULDC UR4, c[0x0][0xc] ;  /* 0x0000030000047ab9 */ /* 0x000fe20000000800 */
[----:B------:R-:W-:Y:S02]  /*1040*/  ULDC UR5, c[0x0][0x10] ;  /* 0x0000040000057ab9 */ /* 0x000fe40000000800 */
[----:B------:R-:W-:-:S04]  /*1050*/  UIMAD.WIDE.U32 UR4, UR4, UR5, URZ ;  /* 0x00000005040472a5 */ /* 0x000fc8000f8e003f */
[----:B------:R-:W2:Y:S01]  /*1060*/  LDC R2, c[0x0][0x14] ;  /* 0x00000500ff027b82 */ /* 0x000ea20000000800 */
[----:B0-----:R-:W-:-:S04]  /*1070*/  @P1 IMAD.WIDE.U32 R18, R19, UR12, R6 ;  /* 0x0000000c13121c25 */ /* 0x001fc8000f8e0006 */
[----:B------:R-:W-:Y:S02]  /*1080*/  @P1 IMAD.IADD R17, R19, 0x1, R17 ;  /* 0x0000000113111824 */ /* 0x000fe400078e0211 */
[----:B-1----:R-:W-:-:S04]  /*1090*/  @!P1 IMAD.WIDE.U32 R8, R6, R11, R8 ;  /* 0x0000000b06089225 */ /* 0x002fc800078e0008 */
[----:B------:R-:W-:Y:S02]  /*10a0*/  @!P1 IMAD.MOV.U32 R18, RZ, RZ, R8 ;  /* 0x000000ffff129224 */ /* 0x000fe400078e0008 */
[----:B------:R-:W-:Y:S02]  /*10b0*/  @!P1 IMAD.MOV.U32 R17, RZ, RZ, R9 ;  /* 0x000000ffff119224 */ /* 0x000fe400078e0009 */
[----:B--2---:R-:W-:-:S04]  /*10c0*/  IMAD.WIDE.U32 R12, R2, UR4, RZ ;  /* 0x00000004020c7c25 */ /* 0x004fc8000f8e00ff */
[----:B------:R-:W-:Y:S01]  /*10d0*/  IMAD R23, R2, UR5, RZ ;  /* 0x0000000502177c24 */ /* 0x000fe2000f8e02ff */
[----:B------:R0:W-:Y:S03]  /*10e0*/  STL.64 [R1], R12 ;  /* 0x0000000c01007387 */ /* 0x0001e60000100a00 */
[----:B------:R-:W-:Y:S01]  /*10f0*/  IMAD.IADD R23, R13, 0x1, R23 ;  /* 0x000000010d177824 */ /* 0x000fe200078e0217 */
[----:B------:R-:W-:Y:S06]  /*1100*/  @P0 BRA `(.L_x_12) ;  /* 0x0000000000200947 */ /* 0x000fec0003800000 */
[----:B------:R-:W-:Y:S01]  /*1110*/  UISETP.GE.U32.AND UP0, UPT, UR40, 0x1c, UPT ;  /* 0x0000001c2800788c */ /* 0x000fe2000bf06070 */
[----:B------:R-:W-:Y:S01]  /*1120*/  IADD3 R18, P0, R18, R12, RZ ;  /* 0x0000000c12127210 */ /* 0x000fe20007f1e0ff */
[----:B------:R-:W-:Y:S01]  /*1130*/  USHF.R.U32.HI UR4, URZ, 0x2, UR40 ;  /* 0x000000023f047899 */ /* 0x000fe20008011628 */
[----:B------:R-:W-:-:S03]  /*1140*/  UMOV UR38, URZ ;  /* 0x0000003f00267c82 */ /* 0x000fc60008000000 */
[----:B------:R-:W-:Y:S01]  /*1150*/  UIMAD.WIDE.U32 UR4, UR4, 0x24924925, URZ ;  /* 0x24924925040478a5 */ /* 0x000fe2000f8e003f */
[----:B------:R-:W-:-:S03]  /*1160*/  IMAD.X R17, R23, 0x1, R17, P0 ;  /* 0x0000000117117824 */ /* 0x000fc600000e0611 */
[----:B------:R-:W-:Y:S02]  /*1170*/  UIMAD UR39, UR5, -0x1c, UR40 ;  /* 0xffffffe4052778a4 */ /* 0x000fe4000f8e0228 */
[----:B------:R-:W-:-:S12]  /*1180*/  @UP0 ULOP3.LUT UR38, UR5, 0x1, URZ, 0xc0, !UPT ;  /* 0x0000000105260892 */ /* 0x000fd8000f8ec03f */
.L_x_12:
[----:B------:R-:W-:Y:S01]  /*1190*/  ISETP.GE.U32.AND P0, PT, R18, UR8, PT ;  /* 0x0000000812007c0c */ /* 0x000fe2000bf06070 */
[----:B------:R-:W-:Y:S01]  /*11a0*/  IMAD.MOV.U32 R19, RZ, RZ, -0x1 ;  /* 0xffffffffff137424 */ /* 0x000fe200078e00ff */
[----:B------:R-:W-:Y:S01]  /*11b0*/  PRMT R8, RZ, 0x7610, R8 ;  /* 0x00007610ff087816 */ /* 0x000fe20000000008 */
[----:B------:R-:W-:Y:S01]  /*11c0*/  IMAD.MOV.U32 R22, RZ, RZ, -0x1 ;  /* 0xffffffffff167424 */ /* 0x000fe200078e00ff */
[----:B------:R-:W-:Y:S01]  /*11d0*/  ISETP.GE.U32.AND.EX P0, PT, R17, UR9, PT, P0 ;  /* 0x0000000911007c0c */ /* 0x000fe2000bf06100 */
[----:B------:R-:W-:-:S12]  /*11e0*/  IMAD.MOV.U32 R2, RZ, RZ, -0x1 ;  /* 0xffffffffff027424 */ /* 0x000fd800078e00ff */
[----:B------:R-:W-:Y:S05]  /*11f0*/  @P0 BRA `(.L_x_13) ;  /* 0x00000004002c0947 */ /* 0x000fea0003800000 */
[----:B------:R-:W1:Y:S01]  /*1200*/  LDC.64 R26, c[0x0][0x628] ;  /* 0x00018a00ff1a7b82 */ /* 0x000e620000000a00 */
[----:B------:R-:W-:Y:S02]  /*1210*/  IMAD.MOV.U32 R8, RZ, RZ, R18 ;  /* 0x000000ffff087224 */ /* 0x000fe400078e0012 */
[----:B------:R-:W-:-:S05]  /*1220*/  IMAD.MOV.U32 R9, RZ, RZ, R17 ;  /* 0x000000ffff097224 */ /* 0x000fca00078e0011 */
[----:B------:R-:W2:Y:S08]  /*1230*/  LDC R2, c[0x0][0x630] ;  /* 0x00018c00ff027b82 */ /* 0x000eb00000000800 */
[----:B------:R-:W3:Y:S01]  /*1240*/  LDC.64 R28, c[0x0][0x620] ;  /* 0x00018800ff1c7b82 */ /* 0x000ee20000000a00 */
[----:B-1----:R-:W-:-:S04]  /*1250*/  ISETP.NE.U32.AND P0, PT, R26, RZ, PT ;  /* 0x000000ff1a00720c */ /* 0x002fc80003f05070 */
[----:B------:R-:W-:-:S13]  /*1260*/  ISETP.NE.AND.EX P0, PT, R27, RZ, PT, P0 ;  /* 0x000000ff1b00720c */ /* 0x000fda0003f05300 */
[----:B--23--:R-:W-:Y:S05]  /*1270*/  @!P0 BRA `(.L_x_14) ;  /* 0x0000000000288947 */ /* 0x00cfea0003800000 */
[----:B0-----:R-:W0:Y:S02]  /*1280*/  LDC R13, c[0x0][0x634] ;  /* 0x00018d00ff0d7b82 */ /* 0x001e240000000800 */
[----:B0-----:R-:W-:-:S05]  /*1290*/  IADD3 R13, P0, R18, R13, RZ ;  /* 0x0000000d120d7210 */ /* 0x001fca0007f1e0ff */
[----:B------:R-:W-:-:S04]  /*12a0*/  IMAD.X R15, RZ, RZ, R17, P0 ;  /* 0x000000ffff0f7224 */ /* 0x000fc800000e0611 */
[----:B------:R-:W-:-:S04]  /*12b0*/  IMAD.WIDE.U32 R8, R15, R26, RZ ;  /* 0x0000001a0f087225 */ /* 0x000fc800078e00ff */
[----:B------:R-:W-:-:S04]  /*12c0*/  IMAD.WIDE.U32 R10, P0, R13, R27, R8 ;  /* 0x0000001b0d0a7225 */ /* 0x000fc80007800008 */
[----:B------:R-:W-:-:S04]  /*12d0*/  IMAD.WIDE.U32 R8, R13, R26, RZ ;  /* 0x0000001a0d087225 */ /* 0x000fc800078e00ff */
[----:B------:R-:W-:Y:S01]  /*12e0*/  IMAD.X R13, RZ, RZ, RZ, P0 ;  /* 0x000000ffff0d7224 */ /* 0x000fe200000e06ff */
[----:B------:R-:W-:Y:S01]  /*12f0*/  IADD3 RZ, P0, R9, R10, RZ ;  /* 0x0000000a09ff7210 */ /* 0x000fe20007f1e0ff */
[----:B------:R-:W-:-:S04]  /*1300*/  IMAD.MOV.U32 R12, RZ, RZ, R11 ;  /* 0x000000ffff0c7224 */ /* 0x000fc800078e000b */
[----:B------:R-:W-:-:S08]  /*1310*/  IMAD.WIDE.U32.X R8, R15, R27, R12, P0 ;  /* 0x0000001b0f087225 */ /* 0x000fd000000e040c */
.L_x_14:
[----:B------:R-:W1:Y:S01]  /*1320*/  LDC.64 R32, c[0x0][0x640] ;  /* 0x00019000ff207b82 */ /* 0x000e620000000a00 */
[-C--:B------:R-:W-:Y:S01]  /*1330*/  SHF.R.U64 R30, R8, R2.reuse, R9 ;  /* 0x00000002081e7219 */ /* 0x080fe20000001209 */
[----:B------:R-:W-:Y:S01]  /*1340*/  IMAD.MOV.U32 R19, RZ, RZ, R17 ;  /* 0x000000ffff137224 */ /* 0x000fe200078e0011 */
[----:B------:R-:W-:Y:S01]  /*1350*/  SHF.R.U32.HI R2, RZ, R2, R9 ;  /* 0x00000002ff027219 */ /* 0x000fe20000011609 */
[----:B------:R-:W-:Y:S01]  /*1360*/  IMAD.MOV.U32 R26, RZ, RZ, 0x1 ;  /* 0x00000001ff1a7424 */ /* 0x000fe200078e00ff */
[----:B------:R-:W-:-:S03]  /*1370*/  IADD3 R11, P0, RZ, -R30, RZ ;  /* 0x8000001eff0b7210 */ /* 0x000fc60007f1e0ff */
[----:B------:R-:W2:Y:S02]  /*1380*/  LDC R10, c[0x0][0x618] ;  /* 0x00018600ff0a7b82 */ /* 0x000ea40000000800 */
[----:B------:R-:W-:-:S04]  /*1390*/  IMAD.X R9, RZ, RZ, ~R2, P0 ;  /* 0x000000ffff097224 */ /* 0x000fc800000e0e02 */
[-C--:B------:R-:W-:Y:S02]  /*13a0*/  IMAD R2, R9, R28.reuse, RZ ;  /* 0x0000001c09027224 */ /* 0x080fe400078e02ff */
[----:B0-----:R-:W0:Y:S01]  /*13b0*/  LDC R13, c[0x0][0x608] ;  /* 0x00018200ff0d7b82 */ /* 0x001e220000000800 */
[----:B------:R-:W-:-:S04]  /*13c0*/  IMAD.WIDE.U32 R8, R11, R28, R18 ;  /* 0x0000001c0b087225 */ /* 0x000fc800078e0012 */
[----:B------:R-:W-:Y:S02]  /*13d0*/  IMAD R11, R11, R29, R2 ;  /* 0x0000001d0b0b7224 */ /* 0x000fe400078e0202 */
[----:B------:R-:W-:Y:S01]  /*13e0*/  IMAD.MOV.U32 R2, RZ, RZ, -0x1 ;  /* 0xffffffffff027424 */ /* 0x000fe200078e00ff */
[----:B------:R-:W3:Y:S01]  /*13f0*/  LDC R31, c[0x0][0x658] ;  /* 0x00019600ff1f7b82 */ /* 0x000ee20000000800 */
[----:B------:R-:W-:Y:S01]  /*1400*/  IMAD.IADD R9, R9, 0x1, R11 ;  /* 0x0000000109097824 */ /* 0x000fe200078e020b */
[----:B-1----:R-:W-:-:S04]  /*1410*/  ISETP.NE.U32.AND P0, PT, R32, RZ, PT ;  /* 0x000000ff2000720c */ /* 0x002fc80003f05070 */
[----:B------:R-:W-:Y:S02]  /*1420*/  ISETP.NE.AND.EX P0, PT, R33, RZ, PT, P0 ;  /* 0x000000ff2100720c */ /* 0x000fe40003f05300 */
[----:B------:R-:W1:Y:S01]  /*1430*/  LDC R29, c[0x0][0x600] ;  /* 0x00018000ff1d7b82 */ /* 0x000e620000000800 */
[-CC-:B--2---:R-:W-:Y:S02]  /*1440*/  SHF.R.U64 R27, R8, R10.reuse, R9.reuse ;  /* 0x0000000a081b7219 */ /* 0x184fe40000001209 */
[----:B------:R-:W-:-:S05]  /*1450*/  SHF.R.U32.HI R8, RZ, R10, R9 ;  /* 0x0000000aff087219 */ /* 0x000fca0000011609 */
[----:B------:R-:W2:Y:S01]  /*1460*/  LDC R22, c[0x0][0x648] ;  /* 0x00019200ff167b82 */ /* 0x000ea20000000800 */
[-CC-:B0-----:R-:W-:Y:S02]  /*1470*/  SHF.R.U64 R34, R27, R13.reuse, R8.reuse ;  /* 0x0000000d1b227219 */ /* 0x181fe40000001208 */
[----:B------:R-:W-:-:S05]  /*1480*/  SHF.R.U32.HI R8, RZ, R13, R8 ;  /* 0x0000000dff087219 */ /* 0x000fca0000011608 */
[----:B------:R-:W0:Y:S01]  /*1490*/  LDC R24, c[0x0][0x638] ;  /* 0x00018e00ff187b82 */ /* 0x000e220000000800 */
[-CC-:B---3--:R-:W-:Y:S02]  /*14a0*/  SHF.R.U64 R36, R34, R31.reuse, R8.reuse ;  /* 0x0000001f22247219 */ /* 0x188fe40000001208 */
[-C--:B------:R-:W-:Y:S02]  /*14b0*/  SHF.L.U32 R2, R2, R31.reuse, RZ ;  /* 0x0000001f02027219 */ /* 0x080fe400000006ff */
[----:B------:R-:W-:Y:S01]  /*14c0*/  SHF.R.U32.HI R9, RZ, R31, R8 ;  /* 0x0000001fff097219 */ /* 0x000fe20000011608 */
[----:B------:R-:W-:Y:S01]  /*14d0*/  IMAD.MOV.U32 R8, RZ, RZ, R36 ;  /* 0x000000ffff087224 */ /* 0x000fe200078e0024 */
[----:B------:R-:W-:Y:S01]  /*14e0*/  LOP3.LUT R15, RZ, R2, RZ, 0x33, !PT ;  /* 0x00000002ff0f7212 */ /* 0x000fe200078e33ff */
[----:B------:R-:W3:Y:S01]  /*14f0*/  LDC R28, c[0x0][0x610] ;  /* 0x00018400ff1c7b82 */ /* 0x000ee20000000800 */
[----:B------:R-:W-:Y:S05]  /*1500*/  @!P0 BRA `(.L_x_15) ;  /* 0x0000000000288947 */ /* 0x000fea0003800000 */
[----:B------:R-:W4:Y:S02]  /*1510*/  LDC R13, c[0x0][0x64c] ;  /* 0x00019300ff0d7b82 */ /* 0x000f240000000800 */
[----:B----4-:R-:W-:-:S05]  /*1520*/  IADD3 R13, P0, R36, R13, RZ ;  /* 0x0000000d240d7210 */ /* 0x010fca0007f1e0ff */
        /* <DEDUP_REMOVED lines=8> */
.L_x_15:
[----:B--2---:R-:W-:Y:S01]  /*15b0*/  SHF.R.U64 R7, R8, R22, R9 ;  /* 0x0000001608077219 */ /* 0x004fe20000001209 */
[----:B-1----:R-:W-:Y:S01]  /*15c0*/  VIADD R8, R29, 0xffffffff ;  /* 0xffffffff1d087836 */ /* 0x002fe20000000000 */
[----:B------:R-:W-:Y:S01]  /*15d0*/  SHF.L.U32 R2, R26, R31, RZ ;  /* 0x0000001f1a027219 */ /* 0x000fe200000006ff */
[----:B------:R-:W-:Y:S01]  /*15e0*/  @P1 IMAD R21, R25, R20, R6 ;  /* 0x0000001419151224 */ /* 0x000fe200078e0206 */
[----:B------:R-:W-:Y:S01]  /*15f0*/  LOP3.LUT R15, R34, R15, RZ, 0xc0, !PT ;  /* 0x0000000f220f7212 */ /* 0x000fe200078ec0ff */
[----:B------:R-:W-:Y:S01]  /*1600*/  IMAD.MOV R9, RZ, RZ, -R7 ;  /* 0x000000ffff097224 */ /* 0x000fe200078e0a07 */
[----:B------:R-:W-:-:S03]  /*1610*/  LOP3.LUT R8, R27, R8, RZ, 0xc0, !PT ;  /* 0x000000081b087212 */ /* 0x000fc600078ec0ff */
[----:B------:R-:W-:Y:S02]  /*1620*/  IMAD R6, R2, R7, R15 ;  /* 0x0000000702067224 */ /* 0x000fe400078e020f */
[----:B0-----:R-:W-:Y:S02]  /*1630*/  IMAD R2, R9, R24, R36 ;  /* 0x0000001809027224 */ /* 0x001fe400078e0224 */
[----:B---3--:R-:W-:Y:S02]  /*1640*/  IMAD R19, R6, R28, R21 ;  /* 0x0000001c06137224 */ /* 0x008fe400078e0215 */
[----:B------:R-:W-:Y:S02]  /*1650*/  IMAD R2, R2, R29, R8 ;  /* 0x0000001d02027224 */ /* 0x000fe400078e0208 */
[----:B------:R-:W-:-:S03]  /*1660*/  IMAD.MOV.U32 R6, RZ, RZ, 0x1 ;  /* 0x00000001ff067424 */ /* 0x000fc600078e00ff */
[----:B------:R-:W-:Y:S02]  /*1670*/  SEL R22, R2, R19, !P1 ;  /* 0x0000001302167207 */ /* 0x000fe40004800000 */
[----:B------:R-:W-:Y:S01]  /*1680*/  SEL R19, R19, R2, !P1 ;  /* 0x0000000213137207 */ /* 0x000fe20004800000 */
[----:B------:R-:W-:Y:S01]  /*1690*/  IMAD.MOV.U32 R2, RZ, RZ, R30 ;  /* 0x000000ffff027224 */ /* 0x000fe200078e001e */
[----:B------:R-:W-:-:S07]  /*16a0*/  PRMT R8, R6, 0x7610, R8 ;  /* 0x0000761006087816 */ /* 0x000fce0000000008 */
.L_x_13:
[----:B------:R-:W-:Y:S05]  /*16b0*/  @!P2 BRA `(.L_x_16) ;  /* 0x00000000000ca947 */ /* 0x000fea0003800000 */
[----:B------:R-:W-:Y:S01]  /*16c0*/  UCGABAR_WAIT ;  /* 0x0000000000007dc7 */ /* 0x000fe20008000000 */
[----:B------:R-:W-:Y:S01]  /*16d0*/  CCTL.IVALL ;  /* 0x00000000ff00798f */ /* 0x000fe20002000000 */
[----:B------:R-:W-:Y:S05]  /*16e0*/  BRA `(.L_x_17) ;  /* 0x0000000000047947 */ /* 0x000fea0003800000 */
.L_x_16:
[----:B------:R-:W-:Y:S06]  /*16f0*/  BAR.SYNC.DEFER_BLOCKING 0x0 ;  /* 0x0000000000007b1d */ /* 0x000fec0000010000 */
.L_x_17:
[----:B------:R-:W-:Y:S05]  /*1700*/  @!P4 BRA `(.L_x_18) ;  /* 0x0000003400a0c947 */ /* 0x000fea0003800000 */
[----:B------:R-:W-:-:S13]  /*1710*/  ISETP.GT.U32.AND P0, PT, R35, 0x1, PT ;  /* 0x000000012300780c */ /* 0x000fda0003f04070 */
[----:B------:R-:W-:Y:S05]  /*1720*/  @P0 EXIT ;  /* 0x000000000000094d */ /* 0x000fea0003800000 */
.L_x_19:
[----:B------:R-:W-:-:S08]  /*1730*/  NOP ;  /* 0x0000000000007918 */ /* 0x000fd00000000000 */
[----:B------:R-:W1:Y:S02]  /*1740*/  USETMAXREG.TRY_ALLOC.CTAPOOL UP0, 0xe8 ;  /* 0x000000e8000079c8 */ /* 0x000e640008000600 */
[----:B-1----:R-:W-:-:S13]  /*1750*/  PLOP3.LUT P0, PT, PT, PT, UP0, 0x80, 0x0 ;  /* 0x000000000000781c */ /* 0x002fda0003f0f008 */
[----:B------:R-:W-:Y:S05]  /*1760*/  @!P0 BRA `(.L_x_19) ;  /* 0xfffffffc00f08947 */ /* 0x000fea000383ffff */
[----:B------:R-:W-:-:S13]  /*1770*/  LOP3.LUT P0, RZ, R8, 0xff, RZ, 0xc0, !PT ;  /* 0x000000ff08ff7812 */ /* 0x000fda000780c0ff */
[----:B------:R-:W-:Y:S05]  /*1780*/  @!P0 EXIT ;  /* 0x000000000000894d */ /* 0x000fea0003800000 */
[----:B------:R-:W1:Y:S01]  /*1790*/  S2UR UR4, SR_CgaCtaId ;  /* 0x00000000000479c3 */ /* 0x000e620000008800 */
[----:B------:R-:W-:Y:S01]  /*17a0*/  VIADD R14, R14, 0xffffffff ;  /* 0xffffffff0e0e7836 */ /* 0x000fe20000000000 */
[CC--:B------:R-:W-:Y:S01]  /*17b0*/  LEA.HI R4, R0.reuse, R3.reuse, RZ, 0x2 ;  /* 0x0000000300047211 */ /* 0x0c0fe200078f10ff */
[----:B------:R-:W-:Y:S01]  /*17c0*/  UMOV UR41, 0x400 ;  /* 0x0000040000297882 */ /* 0x000fe20000000000 */
[----:B------:R-:W-:Y:S01]  /*17d0*/  LEA.HI R0, R0, R3, RZ, 0x5 ;  /* 0x0000000300007211 */ /* 0x000fe200078f28ff */
[----:B------:R-:W-:Y:S01]  /*17e0*/  UISETP.LT.AND UP0, UPT, UR40, 0x1, UPT ;  /* 0x000000012800788c */ /* 0x000fe2000bf01270 */
[----:B------:R-:W-:Y:S01]  /*17f0*/  R2UR UR42, R14 ;  /* 0x000000000e2a72ca */ /* 0x000fe200000e0000 */
[----:B------:R-:W-:Y:S01]  /*1800*/  ULDC UR6, c[0x0][0x284] ;  /* 0x0000a10000067ab9 */ /* 0x000fe20000000800 */
[--C-:B------:R-:W-:Y:S01]  /*1810*/  SHF.R.S32.HI R60, RZ, 0x2, R4.reuse ;  /* 0x00000002ff3c7819 */ /* 0x100fe20000011404 */
[----:B------:R-:W-:Y:S01]  /*1820*/  USEL UR43, UR40, 0x1, UP0 ;  /* 0x00000001282b7887 */ /* 0x000fe20008000000 */
[----:B------:R-:W-:Y:S01]  /*1830*/  SHF.R.S32.HI R5, RZ, 0x1f, R4 ;  /* 0x0000001fff057819 */ /* 0x000fe20000011404 */
[----:B------:R-:W-:Y:S01]  /*1840*/  USHF.L.U32 UR46, UR40, 0x1, URZ ;  /* 0x00000001282e7899 */ /* 0x000fe2000800063f */
[----:B------:R-:W-:Y:S01]  /*1850*/  LOP3.LUT R62, R4, 0xfffffffc, RZ, 0xc0, !PT ;  /* 0xfffffffc043e7812 */ /* 0x000fe200078ec0ff */
[----:B------:R-:W-:Y:S01]  /*1860*/  UIADD3 UR43, -UR43, UR40, URZ ;  /* 0x000000282b2b7290 */ /* 0x000fe2000fffe13f */
[----:B------:R-:W-:-:S02]  /*1870*/  LEA.HI R5, R5, R60, RZ, 0x3 ;  /* 0x0000003c05057211 */ /* 0x000fc400078f18ff */
[----:B------:R-:W-:Y:S01]  /*1880*/  ISETP.NE.AND P0, PT, R14, RZ, PT ;  /* 0x000000ff0e00720c */ /* 0x000fe20003f05270 */
[----:B------:R-:W-:Y:S01]  /*1890*/  IMAD.IADD R62, R3, 0x1, -R62 ;  /* 0x00000001033e7824 */ /* 0x000fe200078e0a3e */
[----:B------:R-:W-:Y:S01]  /*18a0*/  LOP3.LUT R5, R5, 0xfffffff8, RZ, 0xc0, !PT ;  /* 0xfffffff805057812 */ /* 0x000fe200078ec0ff */
[----:B------:R-:W-:Y:S01]  /*18b0*/  USHF.L.U32 UR42, UR42, 0x3, URZ ;  /* 0x000000032a2a7899 */ /* 0x000fe2000800063f */
[----:B------:R-:W-:Y:S02]  /*18c0*/  LOP3.LUT R72, R16, 0x1, RZ, 0xfc, !PT ;  /* 0x0000000110487812 */ /* 0x000fe400078efcff */
[----:B------:R-:W-:Y:S01]  /*18d0*/  SEL R73, RZ, 0x1, P0 ;  /* 0x00000001ff497807 */ /* 0x000fe20000000000 */
[----:B------:R-:W-:Y:S01]  /*18e0*/  IMAD.IADD R60, R60, 0x1, -R5 ;  /* 0x000000013c3c7824 */ /* 0x000fe200078e0a05 */
[----:B-1----:R-:W-:Y:S01]  /*18f0*/  ULEA UR41, UR4, UR41, 0x18 ;  /* 0x0000002904297291 */ /* 0x002fe2000f8ec03f */
[----:B------:R-:W-:Y:S01]  /*1900*/  SHF.R.S32.HI R5, RZ, 0x5, R0 ;  /* 0x00000005ff057819 */ /* 0x000fe20000011400 */
[----:B------:R-:W-:-:S02]  /*1910*/  IMAD.U32 R64, RZ, RZ, UR42 ;  /* 0x0000002aff407e24 */ /* 0x000fc4000f8e00ff */
[----:B------:R-:W-:Y:S01]  /*1920*/  UIADD3 UR47, UR41, 0x1d0, URZ ;  /* 0x000001d0292f7890 */ /* 0x000fe2000fffe03f */
[--C-:B------:R-:W-:Y:S01]  /*1930*/  SHF.R.S32.HI R61, RZ, 0x1f, R60.reuse ;  /* 0x0000001fff3d7819 */ /* 0x100fe2000001143c */
[----:B------:R-:W-:Y:S01]  /*1940*/  UIADD3 UR4, UR41, 0x1c300, URZ ;  /* 0x0001c30029047890 */ /* 0x000fe2000fffe03f */
[C-C-:B------:R-:W-:Y:S01]  /*1950*/  IMAD R67, R5.reuse, -0x10, -R60.reuse ;  /* 0xfffffff005437824 */ /* 0x140fe200078e0a3c */
[----:B------:R-:W-:Y:S01]  /*1960*/  UIADD3 UR5, UR41, 0x300, URZ ;  /* 0x0000030029057890 */ /* 0x000fe2000fffe03f */
[C---:B------:R-:W-:Y:S01]  /*1970*/  LOP3.LUT R66, R64.reuse, 0x8, RZ, 0xc0, !PT ;  /* 0x0000000840427812 */ /* 0x040fe200078ec0ff */
[----:B------:R-:W-:Y:S01]  /*1980*/  USHF.R.U32.HI UR4, URZ, 0x4, UR4 ;  /* 0x000000043f047899 */ /* 0x000fe20008011604 */
[----:B------:R-:W-:Y:S01]  /*1990*/  IMAD.U32 R63, RZ, RZ, UR47 ;  /* 0x0000002fff3f7e24 */ /* 0x000fe2000f8e00ff */
[----:B------:R-:W-:Y:S01]  /*19a0*/  USHF.R.U32.HI UR5, URZ, 0x4, UR5 ;  /* 0x000000043f057899 */ /* 0x000fe20008011605 */
[----:B------:R-:W-:Y:S01]  /*19b0*/  IMAD.WIDE R60, R5, 0x10, R60 ;  /* 0x00000010053c7825 */ /* 0x000fe200078e023c */
[----:B------:R-:W-:Y:S01]  /*19c0*/  ULOP3.LUT UR4, UR4, 0x3fff, URZ, 0xc0, !UPT ;  /* 0x00003fff04047892 */ /* 0x000fe2000f8ec03f */
[----:B------:R-:W-:Y:S01]  /*19d0*/  LOP3.LUT R64, R64, 0x8, RZ, 0xc, !PT ;  /* 0x0000000840407812 */ /* 0x000fe200078e0cff */
[----:B------:R-:W-:Y:S01]  /*19e0*/  ULOP3.LUT UR5, UR5, 0x3fff, URZ, 0xc0, !UPT ;  /* 0x00003fff05057892 */ /* 0x000fe2000f8ec03f */
[----:B------:R-:W-:Y:S01]  /*19f0*/  VIADD R65, R63, UR42 ;  /* 0x0000002a3f417c36 */ /* 0x000fe20008000000 */
[----:B------:R-:W-:Y:S01]  /*1a00*/  LOP3.LUT R66, R66, 0x18, RZ, 0x3c, !PT ;  /* 0x0000001842427812 */ /* 0x000fe200078e3cff */
[----:B------:R-:W-:Y:S01]  /*1a10*/  VIADD R67, R67, UR6 ;  /* 0x0000000643437c36 */ /* 0x000fe20008000000 */
[----:B------:R-:W-:-:S02]  /*1a20*/  ULOP3.LUT UR44, UR4, 0x10000, URZ, 0xfc, !UPT ;  /* 0x00010000042c7892 */ /* 0x000fc4000f8efc3f */
[----:B------:R-:W-:-:S12]  /*1a30*/  ULOP3.LUT UR45, UR5, 0x10000, URZ, 0xfc, !UPT ;  /* 0x00010000052d7892 */ /* 0x000fd8000f8efc3f */
.L_x_103:
[----:B------:R-:W-:Y:S01]  /*1a40*/  SHF.L.U32 R0, R73, 0x1f, RZ ;  /* 0x0000001f49007819 */ /* 0x000fe200000006ff */
[----:B------:R-:W-:Y:S02]  /*1a50*/  ULDC UR4, c[0x0][0x28c] ;  /* 0x0000a30000047ab9 */ /* 0x000fe40000000800 */
[----:B------:R-:W-:Y:S01]  /*1a60*/  ISETP.LT.AND P1, PT, RZ, UR4, PT ;  /* 0x00000004ff007c0c */ /* 0x000fe2000bf21270 */
[----:B-1----:R-:W1:Y:S02]  /*1a70*/  SYNCS.PHASECHK.TRANS64.TRYWAIT P0, [R63+UR42], R0 ;  /* 0x000000003f0075a7 */ /* 0x002e64000800016a */
[----:B-1-34-:R-:W-:Y:S10]  /*1a80*/  @!P0 BRA `(.L_x_20) ;  /* 0x0000005000748947 */ /* 0x01aff40003800000 */
.L_x_149:
[----:B------:R-:W-:Y:S05]  /*1a90*/  @P1 BRA `(.L_x_21) ;  /* 0x0000000000401947 */ /* 0x000fea0003800000 */
[----:B-1----:R-:W-:Y:S01]  /*1aa0*/  MOV R0, 0x0 ;  /* 0x0000000000007802 */ /* 0x002fe20000000f00 */
[----:B------:R-:W-:Y:S01]  /*1ab0*/  ULDC.64 UR4, c[0x4][0x68] ;  /* 0x01001a0000047ab9 */ /* 0x000fe20000000a00 */
[----:B------:R-:W-:Y:S01]  /*1ac0*/  ULDC.64 UR6, c[0x4][0x8] ;  /* 0x0100020000067ab9 */ /* 0x000fe20000000a00 */
[----:B------:R-:W-:Y:S01]  /*1ad0*/  IMAD.U32 R4, RZ, RZ, UR4 ;  /* 0x00000004ff047e24 */ /* 0x000fe2000f8e00ff */
[----:B------:R1:W2:Y:S01]  /*1ae0*/  LDC.64 R14, c[0x4][R0] ;  /* 0x01000000000e7b82 */ /* 0x0002a20000000a00 */
[----:B------:R-:W-:Y:S01]  /*1af0*/  IMAD.U32 R5, RZ, RZ, UR5 ;  /* 0x00000005ff057e24 */ /* 0x000fe2000f8e00ff */
[----:B------:R-:W-:Y:S01]  /*1b00*/  ULDC.64 UR4, c[0x4][0x70] ;  /* 0x01001c0000047ab9 */ /* 0x000fe20000000a00 */
[----:B------:R-:W-:Y:S02]  /*1b10*/  IMAD.U32 R10, RZ, RZ, UR6 ;  /* 0x00000006ff0a7e24 */ /* 0x000fe4000f8e00ff */
[----:B------:R-:W-:Y:S02]  /*1b20*/  IMAD.U32 R6, RZ, RZ, UR4 ;  /* 0x00000004ff067e24 */ /* 0x000fe4000f8e00ff */
[----:B------:R-:W-:-:S02]  /*1b30*/  IMAD.U32 R7, RZ, RZ, UR5 ;  /* 0x00000005ff077e24 */ /* 0x000fc4000f8e00ff */
[----:B------:R-:W-:Y:S02]  /*1b40*/  IMAD.U32 R11, RZ, RZ, UR7 ;  /* 0x00000007ff0b7e24 */ /* 0x000fe4000f8e00ff */
[----:B------:R-:W-:Y:S02]  /*1b50*/  IMAD.MOV.U32 R8, RZ, RZ, 0x1e1 ;  /* 0x000001e1ff087424 */ /* 0x000fe400078e00ff */
[----:B0-----:R-:W-:Y:S02]  /*1b60*/  IMAD.MOV.U32 R12, RZ, RZ, 0x1 ;  /* 0x00000001ff0c7424 */ /* 0x001fe400078e00ff */
[----:B-1----:R-:W-:-:S07]  /*1b70*/  IMAD.MOV.U32 R13, RZ, RZ, RZ ;  /* 0x000000ffff0d7224 */ /* 0x002fce00078e00ff */
[----:B------:R-:W-:-:S07]  /*1b80*/  LEPC R20, `(.L_x_21) ;  /* 0x000000001014794e */ /* 0x000fce0000000000 */
[----:B--2--5:R-:W-:Y:S05]  /*1b90*/  CALL.ABS.NOINC R14 ;  /* 0x000000000e007343 */ /* 0x024fea0003c00000 */
.L_x_21:
[----:B------:R-:W-:-:S13]  /*1ba0*/  ISETP.NE.AND P0, PT, R72, 0x3, PT ;  /* 0x000000034800780c */ /* 0x000fda0003f05270 */
[----:B------:R-:W-:Y:S05]  /*1bb0*/  @!P0 BRA `(.L_x_22) ;  /* 0x0000000000048947 */ /* 0x000fea0003800000 */
[----:B------:R-:W-:Y:S01]  /*1bc0*/  BPT.TRAP 0x1 ;  /* 0x000000040000795c */ /* 0x000fe20000300000 */
.L_x_22:
[----:B------:R-:W-:Y:S02]  /*1bd0*/  IMAD.U32 R3, RZ, RZ, UR39 ;  /* 0x00000027ff037e24 */ /* 0x000fe4000f8e00ff */
[----:B-1----:R-:W-:-:S03]  /*1be0*/  IMAD.U32 R0, RZ, RZ, UR38 ;  /* 0x00000026ff007e24 */ /* 0x002fc6000f8e00ff */
[----:B------:R-:W-:Y:S02]  /*1bf0*/  LEA R3, R3, UR41, 0x3 ;  /* 0x0000002903037c11 */ /* 0x000fe4000f8e18ff */
[----:B------:R-:W-:-:S04]  /*1c00*/  SHF.L.U32 R0, R0, 0x1f, RZ ;  /* 0x0000001f00007819 */ /* 0x000fc800000006ff */
[----:B------:R1:W2:Y:S01]  /*1c10*/  SYNCS.PHASECHK.TRANS64.TRYWAIT P1, [R3+URZ], R0 ;  /* 0x00000000030075a7 */ /* 0x0002a2000802017f */
[----:B------:R-:W-:Y:S05]  /*1c20*/  @!P0 BRA `(.L_x_23) ;  /* 0x0000000000048947 */ /* 0x000fea0003800000 */
[----:B------:R-:W-:Y:S01]  /*1c30*/  BPT.TRAP 0x1 ;  /* 0x000000040000795c */ /* 0x000fe20000300000 */
.L_x_23:
[----:B--2---:R-:W-:Y:S05]  /*1c40*/  @P1 BRA `(.L_x_24) ;  /* 0x0000000000081947 */ /* 0x004fea0003800000 */
[----:B------:R-:W2:Y:S02]  /*1c50*/  SYNCS.PHASECHK.TRANS64.TRYWAIT P1, [R3+URZ], R0 ;  /* 0x00000000030075a7 */ /* 0x000ea4000802017f */
[----:B--2---:R-:W-:Y:S05]  /*1c60*/  @!P1 BRA `(.L_x_25) ;  /* 0x0000005000109947 */ /* 0x004fea0003800000 */
.L_x_24:
[----:B------:R-:W-:Y:S05]  /*1c70*/  WARPSYNC.ALL ;  /* 0x0000000000007948 */ /* 0x000fea0003800000 */
[----:B------:R-:W-:Y:S01]  /*1c80*/  ULEA UR4, UR39, UR45, 0x8 ;  /* 0x0000002d27047291 */ /* 0x000fe2000f8e403f */
[----:B------:R-:W-:Y:S01]  /*1c90*/  WARPGROUP.ARRIVE ;  /* 0x00000000000079c5 */ /* 0x000fe20000000000 */
[----:B------:R-:W-:Y:S01]  /*1ca0*/  ULEA UR6, UR39, UR44, 0x8 ;  /* 0x0000002c27067291 */ /* 0x000fe2000f8e403f */
[----:B-12---:R-:W-:Y:S01]  /*1cb0*/  IMAD.U32 R0, RZ, RZ, UR43 ;  /* 0x0000002bff007e24 */ /* 0x006fe2000f8e00ff */
[----:B------:R-:W-:Y:S01]  /*1cc0*/  UMOV UR5, 0x80000020 ;  /* 0x8000002000057882 */ /* 0x000fe20000000000 */
[----:B------:R-:W-:-:S03]  /*1cd0*/  UMOV UR7, 0x80000020 ;  /* 0x8000002000077882 */ /* 0x000fc60000000000 */
[----:B------:R-:W-:-:S03]  /*1ce0*/  ISETP.GE.AND P1, PT, R0, 0x1, PT ;  /* 0x000000010000780c */ /* 0x000fc60003f26270 */
[----:B------:R-:W-:Y:S01]  /*1cf0*/  HGMMA.64x64x16.F32.BF16 R24, gdesc[UR4], RZ, !UPT, gsb0 ;  /* 0x00e00000041879f0 */ /* 0x000fe2000c0018ff */
[----:B------:R-:W-:Y:S02]  /*1d00*/  UIADD3 UR4, UR4, 0x2, URZ ;  /* 0x0000000204047890 */ /* 0x000fe4000fffe03f */
[----:B------:R-:W-:Y:S01]  /*1d10*/  UIADD3 UR6, UR6, 0x2, URZ ;  /* 0x0000000206067890 */ /* 0x000fe2000fffe03f */
[----:B------:R-:W-:Y:S01]  /*1d20*/  UMOV UR5, 0x80000020 ;  /* 0x8000002000057882 */ /* 0x000fe20000000000 */
[----:B------:R-:W-:Y:S01]  /*1d30*/  UMOV UR7, 0x80000020 ;  /* 0x8000002000077882 */ /* 0x000fe20000000000 */
[----:B------:R-:W-:Y:S02]  /*1d40*/  WARPGROUP.DEPBAR.LE gsb0, 0x0 ;  /* 0x00008000000079c5 */ /* 0x000fe40000010000 */
[----:B------:R-:W-:-:S06]  /*1d50*/  WARPGROUP.ARRIVE ;  /* 0x00000000000079c5 */ /* 0x000fcc0000000000 */
[----:B------:R-:W-:Y:S03]  /*1d60*/  HGMMA.64x64x16.F32.BF16 R24, gdesc[UR4], R24, gsb0 ;  /* 0x00e00000041879f0 */ /* 0x000fe60008001818 */
[----:B------:R-:W-:Y:S02]  /*1d70*/  WARPGROUP.DEPBAR.LE gsb0, 0x0 ;  /* 0x00008000000079c5 */ /* 0x000fe40000010000 */
[----:B------:R-:W-:Y:S05]  /*1d80*/  @!P1 BRA `(.L_x_26) ;  /* 0x0000000000d49947 */ /* 0x000fea0003800000 */
[----:B------:R-:W-:Y:S01]  /*1d90*/  UIADD3 UR4, UR39, 0x1, URZ ;  /* 0x0000000127047890 */ /* 0x000fe2000fffe03f */
[----:B------:R-:W-:Y:S02]  /*1da0*/  IMAD.U32 R0, RZ, RZ, UR43 ;  /* 0x0000002bff007e24 */ /* 0x000fe4000f8e00ff */
[----:B------:R-:W-:Y:S01]  /*1db0*/  IMAD.U32 R3, RZ, RZ, UR39 ;  /* 0x00000027ff037e24 */ /* 0x000fe2000f8e00ff */
[----:B------:R-:W-:-:S04]  /*1dc0*/  UISETP.NE.AND UP0, UPT, UR4, 0x1c, UPT ;  /* 0x0000001c0400788c */ /* 0x000fc8000bf05270 */
[----:B------:R-:W-:Y:S02]  /*1dd0*/  USEL UR5, URZ, 0x1, UP0 ;  /* 0x000000013f057887 */ /* 0x000fe40008000000 */
[----:B------:R-:W-:Y:S02]  /*1de0*/  USEL UR8, UR4, URZ, UP0 ;  /* 0x0000003f04087287 */ /* 0x000fe40008000000 */
[----:B------:R-:W-:-:S06]  /*1df0*/  ULOP3.LUT UR5, UR38, UR5, URZ, 0x3c, !UPT ;  /* 0x0000000526057292 */ /* 0x000fcc000f8e3c3f */
[----:B------:R-:W-:-:S07]  /*1e00*/  IMAD.U32 R6, RZ, RZ, UR5 ;  /* 0x00000005ff067e24 */ /* 0x000fce000f8e00ff */
.L_x_33:
[----:B------:R-:W-:Y:S05]  /*1e10*/  @!P0 BRA `(.L_x_27) ;  /* 0x0000000000048947 */ /* 0x000fea0003800000 */
[----:B------:R-:W-:Y:S01]  /*1e20*/  BPT.TRAP 0x1 ;  /* 0x000000040000795c */ /* 0x000fe20000300000 */
.L_x_27:
[----:B------:R-:W-:Y:S01]  /*1e30*/  ULEA UR4, UR8, UR41, 0x3 ;  /* 0x0000002908047291 */ /* 0x000fe2000f8e183f */
[----:B------:R-:W-:-:S08]  /*1e40*/  SHF.L.U32 R4, R6, 0x1f, RZ ;  /* 0x0000001f06047819 */ /* 0x000fd000000006ff */
[----:B------:R1:W2:Y:S01]  /*1e50*/  SYNCS.PHASECHK.TRANS64.TRYWAIT P1, [UR4], R4 ;  /* 0x00000004ff0075a7 */ /* 0x0002a20008020144 */
[----:B------:R-:W-:Y:S05]  /*1e60*/  @!P0 BRA `(.L_x_28) ;  /* 0x0000000000048947 */ /* 0x000fea0003800000 */
[----:B------:R-:W-:Y:S01]  /*1e70*/  BPT.TRAP 0x1 ;  /* 0x000000040000795c */ /* 0x000fe20000300000 */
.L_x_28:
[----:B--2---:R-:W-:Y:S05]  /*1e80*/  @P1 BRA `(.L_x_29) ;  /* 0x0000000000081947 */ /* 0x004fea0003800000 */
[----:B------:R-:W2:Y:S02]  /*1e90*/  SYNCS.PHASECHK.TRANS64.TRYWAIT P1, [UR4], R4 ;  /* 0x00000004ff0075a7 */ /* 0x000ea40008020144 */
[----:B--2---:R-:W-:Y:S05]  /*1ea0*/  @!P1 BRA `(.L_x_30) ;  /* 0x0000004c00949947 */ /* 0x004fea0003800000 */
.L_x_29:
[----:B------:R-:W-:Y:S01]  /*1eb0*/  ULEA UR4, UR8, UR45, 0x8 ;  /* 0x0000002d08047291 */ /* 0x000fe2000f8e403f */
[----:B------:R-:W-:Y:S01]  /*1ec0*/  WARPGROUP.ARRIVE ;  /* 0x00000000000079c5 */ /* 0x000fe20000000000 */
[----:B------:R-:W-:Y:S01]  /*1ed0*/  ULEA UR6, UR8, UR44, 0x8 ;  /* 0x0000002c08067291 */ /* 0x000fe2000f8e403f */
[----:B------:R-:W-:Y:S01]  /*1ee0*/  UMOV UR5, 0x80000020 ;  /* 0x8000002000057882 */ /* 0x000fe20000000000 */
[----:B------:R-:W-:-:S07]  /*1ef0*/  UMOV UR7, 0x80000020 ;  /* 0x8000002000077882 */ /* 0x000fce0000000000 */
[----:B------:R-:W-:Y:S01]  /*1f00*/  HGMMA.64x64x16.F32.BF16 R24, gdesc[UR4], R24, gsb0 ;  /* 0x00e00000041879f0 */ /* 0x000fe20008001818 */
        /* <DEDUP_REMOVED lines=9> */
[----:B------:R-:W-:Y:S01]  /*1fa0*/  BPT.TRAP 0x1 ;  /* 0x000000040000795c */ /* 0x000fe20000300000 */
.L_x_31:
[----:B------:R-:W-:-:S13]  /*1fb0*/  ISETP.NE.AND P1, PT, R57, RZ, PT ;  /* 0x000000ff3900720c */ /* 0x000fda0003f25270 */
[----:B-12---:R-:W-:-:S05]  /*1fc0*/  @P1 LEA R4, R3, UR41, 0x3 ;  /* 0x0000002903041c11 */ /* 0x006fca000f8e18ff */
[----:B------:R-:W-:-:S05]  /*1fd0*/  @P1 VIADD R5, R4, 0xe0 ;  /* 0x000000e004051836 */ /* 0x000fca0000000000 */
[----:B------:R-:W-:-:S04]  /*1fe0*/  @P1 PRMT R5, R56, 0x654, R5 ;  /* 0x0000065438051816 */ /* 0x000fc80000000005 */
[----:B------:R1:W-:Y:S01]  /*1ff0*/  @P1 SYNCS.ARRIVE.TRANS64.RED.A1T0 RZ, [R5+URZ], RZ ;  /* 0x000000ff05ff19a7 */ /* 0x0003e2000810043f */
[----:B------:R-:W-:-:S13]  /*2000*/  ISETP.GT.U32.AND P1, PT, R16, 0x1, PT ;  /* 0x000000011000780c */ /* 0x000fda0003f24070 */
[----:B-1----:R-:W-:Y:S05]  /*2010*/  @P1 BRA `(.L_x_32) ;  /* 0x0000000000041947 */ /* 0x002fea0003800000 */
[----:B------:R-:W-:Y:S01]  /*2020*/  BPT.TRAP 0x1 ;  /* 0x000000040000795c */ /* 0x000fe20000300000 */
.L_x_32:
[----:B------:R-:W-:Y:S01]  /*2030*/  UIADD3 UR8, UR8, 0x1, URZ ;  /* 0x0000000108087890 */ /* 0x000fe2000fffe03f */
[C---:B------:R-:W-:Y:S01]  /*2040*/  ISETP.GT.AND P2, PT, R0.reuse, 0x1, PT ;  /* 0x000000010000780c */ /* 0x040fe20003f44270 */
[----:B------:R-:W-:Y:S02]  /*2050*/  VIADD R3, R3, 0x1 ;  /* 0x0000000103037836 */ /* 0x000fe40000000000 */
[----:B------:R-:W-:Y:S01]  /*2060*/  UISETP.NE.AND UP0, UPT, UR8, 0x1c, UPT ;  /* 0x0000001c0800788c */ /* 0x000fe2000bf05270 */
[----:B------:R-:W-:Y:S02]  /*2070*/  VIADD R0, R0, 0xffffffff ;  /* 0xffffffff00007836 */ /* 0x000fe40000000000 */
[C---:B------:R-:W-:Y:S01]  /*2080*/  ISETP.NE.AND P1, PT, R3.reuse, 0x1c, PT ;  /* 0x0000001c0300780c */ /* 0x040fe20003f25270 */
[----:B------:R-:W-:Y:S02]  /*2090*/  USEL UR4, URZ, 0x1, UP0 ;  /* 0x000000013f047887 */ /* 0x000fe40008000000 */
[----:B------:R-:W-:Y:S01]  /*20a0*/  USEL UR8, UR8, URZ, UP0 ;  /* 0x0000003f08087287 */ /* 0x000fe20008000000 */
[----:B------:R-:W-:-:S03]  /*20b0*/  SEL R3, R3, RZ, P1 ;  /* 0x000000ff03037207 */ /* 0x000fc60000800000 */
[----:B------:R-:W-:Y:S01]  /*20c0*/  LOP3.LUT R6, R6, UR4, RZ, 0x3c, !PT ;  /* 0x0000000406067c12 */ /* 0x000fe2000f8e3cff */
[----:B------:R-:W-:Y:S07]  /*20d0*/  @P2 BRA `(.L_x_33) ;  /* 0xfffffffc004c2947 */ /* 0x000fee000383ffff */
.L_x_26:
[----:B------:R-:W1:Y:S01]  /*20e0*/  LDC R0, c[0x0][0x28c] ;  /* 0x0000a300ff007b82 */ /* 0x000e620000000800 */
[----:B------:R2:W-:Y:S01]  /*20f0*/  SYNCS.ARRIVE.TRANS64.A1T0 RZ, [R64+UR47], RZ ;  /* 0x000000ff40ff79a7 */ /* 0x0005e2000810002f */
[----:B-1----:R-:W-:-:S13]  /*2100*/  ISETP.GE.AND P1, PT, R0, 0x1, PT ;  /* 0x000000010000780c */ /* 0x002fda0003f26270 */
[----:B--2---:R-:W-:Y:S05]  /*2110*/  @!P1 BRA `(.L_x_34) ;  /* 0x0000000000449947 */ /* 0x004fea0003800000 */
[----:B------:R-:W-:Y:S05]  /*2120*/  @!P0 BRA `(.L_x_35) ;  /* 0x0000000000048947 */ /* 0x000fea0003800000 */
[----:B------:R-:W-:Y:S01]  /*2130*/  BPT.TRAP 0x1 ;  /* 0x000000040000795c */ /* 0x000fe20000300000 */
.L_x_35:
[----:B------:R-:W-:-:S13]  /*2140*/  ISETP.NE.AND P0, PT, R57, RZ, PT ;  /* 0x000000ff3900720c */ /* 0x000fda0003f05270 */
[----:B------:R-:W-:-:S05]  /*2150*/  VOTEU.ANY UP0, P0 ;  /* 0x00000000003f7886 */ /* 0x000fca0000000100 */
[----:B------:R-:W-:-:S06]  /*2160*/  @UP0 UIADD3 UR4, UR43, UR39, URZ ;  /* 0x000000272b040290 */ /* 0x000fcc000fffe03f */
[----:B------:R-:W-:Y:S02]  /*2170*/  IMAD.U32 R4, RZ, RZ, UR4 ;  /* 0x00000004ff047e24 */ /* 0x000fe4000f8e00ff */
[----:B------:R-:W-:-:S03]  /*2180*/  IMAD.U32 R3, RZ, RZ, UR4 ;  /* 0x00000004ff037e24 */ /* 0x000fc6000f8e00ff */
[----:B------:R-:W-:-:S05]  /*2190*/  @P0 SHF.R.U32.HI R4, RZ, 0x2, R4 ;  /* 0x00000002ff040819 */ /* 0x000fca0000011604 */
[----:B------:R-:W-:-:S04]  /*21a0*/  @P0 IMAD.WIDE.U32 R4, R4, 0x24924925, RZ ;  /* 0x2492492504040825 */ /* 0x000fc800078e00ff */
[----:B------:R-:W-:-:S05]  /*21b0*/  @P0 IMAD R4, R5, -0x1c, R3 ;  /* 0xffffffe405040824 */ /* 0x000fca00078e0203 */
[----:B------:R-:W-:-:S05]  /*21c0*/  @P0 LEA R4, R4, UR41, 0x3 ;  /* 0x0000002904040c11 */ /* 0x000fca000f8e18ff */
[----:B------:R-:W-:-:S05]  /*21d0*/  @P0 VIADD R3, R4, 0xe0 ;  /* 0x000000e004030836 */ /* 0x000fca0000000000 */
[----:B------:R-:W-:-:S04]  /*21e0*/  @P0 PRMT R3, R56, 0x654, R3 ;  /* 0x0000065438030816 */ /* 0x000fc80000000003 */
[----:B------:R1:W-:Y:S01]  /*21f0*/  @P0 SYNCS.ARRIVE.TRANS64.RED.A1T0 RZ, [R3+URZ], RZ ;  /* 0x000000ff03ff09a7 */ /* 0x0003e2000810043f */
[----:B------:R-:W-:-:S13]  /*2200*/  ISETP.GT.U32.AND P0, PT, R16, 0x1, PT ;  /* 0x000000011000780c */ /* 0x000fda0003f04070 */
[----:B-1----:R-:W-:Y:S05]  /*2210*/  @P0 BRA `(.L_x_34) ;  /* 0x0000000000040947 */ /* 0x002fea0003800000 */
[----:B------:R-:W-:Y:S01]  /*2220*/  BPT.TRAP 0x1 ;  /* 0x000000040000795c */ /* 0x000fe20000300000 */
.L_x_34:
[----:B------:R-:W-:Y:S01]  /*2230*/  SHF.L.U32 R0, R73, 0x1f, RZ ;  /* 0x0000001f49007819 */ /* 0x000fe200000006ff */
[----:B------:R-:W-:Y:S01]  /*2240*/  UIADD3 UR39, UR46, UR39, URZ ;  /* 0x000000272e277290 */ /* 0x000fe2000fffe03f */
[----:B------:R-:W1:Y:S01]  /*2250*/  LDC R7, c[0x0][0x288] ;  /* 0x0000a200ff077b82 */ /* 0x000e620000000800 */
[----:B------:R-:W-:Y:S01]  /*2260*/  UISETP.GE.U32.AND UP1, UPT, UR46, 0x1c, UPT ;  /* 0x0000001c2e00788c */ /* 0x000fe2000bf26070 */
[----:B------:R-:W-:Y:S01]  /*2270*/  IMAD.SHL.U32 R8, R62, 0x2, RZ ;  /* 0x000000023e087824 */ /* 0x000fe200078e00ff */
[----:B------:R-:W-:Y:S02]  /*2280*/  UISETP.GT.U32.AND UP0, UPT, UR39, 0x1b, UPT ;  /* 0x0000001b2700788c */ /* 0x000fe4000bf04070 */
[----:B------:R-:W-:Y:S02]  /*2290*/  USHF.R.U32.HI UR4, URZ, 0x2, UR39 ;  /* 0x000000023f047899 */ /* 0x000fe40008011627 */
[----:B------:R-:W-:Y:S01]  /*22a0*/  UISETP.LT.U32.AND UP0, UPT, UR46, 0x1c, UP0 ;  /* 0x0000001c2e00788c */ /* 0x000fe20008701070 */
[----:B------:R-:W2:Y:S01]  /*22b0*/  SYNCS.PHASECHK.TRANS64.TRYWAIT P0, [R63+UR42+0x10], R0 ;  /* 0x000010003f0075a7 */ /* 0x000ea2000800016a */
[----:B------:R-:W-:Y:S01]  /*22c0*/  UIMAD.WIDE.U32 UR4, UR4, 0x24924925, URZ ;  /* 0x24924925040478a5 */ /* 0x000fe2000f8e003f */
[----:B------:R-:W-:Y:S01]  /*22d0*/  SHF.R.S32.HI R9, RZ, 0x1f, R8 ;  /* 0x0000001fff097819 */ /* 0x000fe20000011408 */
[----:B------:R-:W-:-:S02]  /*22e0*/  USEL UR6, URZ, 0x1, !UP0 ;  /* 0x000000013f067887 */ /* 0x000fc4000c000000 */
[----:B------:R-:W-:Y:S02]  /*22f0*/  UIMAD UR39, UR5, -0x1c, UR39 ;  /* 0xffffffe4052778a4 */ /* 0x000fe4000f8e0227 */
[----:B------:R-:W-:-:S04]  /*2300*/  ULOP3.LUT UR38, UR38, UR6, URZ, 0x3c, !UPT ;  /* 0x0000000626267292 */ /* 0x000fc8000f8e3c3f */
[----:B------:R-:W-:Y:S01]  /*2310*/  @UP1 ULOP3.LUT UR38, UR38, 0x1, UR5, 0x78, !UPT ;  /* 0x0000000126261892 */ /* 0x000fe2000f8e7805 */
[----:B-12---:R-:W-:Y:S11]  /*2320*/  @!P0 BRA `(.L_x_36) ;  /* 0x00000048008c8947 */ /* 0x006ff60003800000 */
.L_x_150:
[----:B-1----:R-:W-:Y:S01]  /*2330*/  IMAD.SHL.U32 R0, R19, 0x40, RZ ;  /* 0x0000004013007824 */ /* 0x002fe200078e00ff */
[----:B------:R-:W-:Y:S01]  /*2340*/  ULDC UR6, c[0x0][0x284] ;  /* 0x0000a10000067ab9 */ /* 0x000fe20000000800 */
[----:B------:R-:W-:Y:S01]  /*2350*/  IMAD.SHL.U32 R14, R22, 0x40, RZ ;  /* 0x00000040160e7824 */ /* 0x000fe200078e00ff */
[----:B------:R-:W-:Y:S01]  /*2360*/  SHF.R.S32.HI R11, RZ, 0x1f, R2 ;  /* 0x0000001fff0b7819 */ /* 0x000fe20000011402 */
[----:B------:R-:W-:Y:S01]  /*2370*/  ULDC.64 UR4, c[0x0][0x5d0] ;  /* 0x0001740000047ab9 */ /* 0x000fe20000000a00 */
[----:B------:R-:W-:Y:S01]  /*2380*/  ISETP.GE.AND P0, PT, R0, UR6, PT ;  /* 0x0000000600007c0c */ /* 0x000fe2000bf06270 */
[----:B------:R-:W-:Y:S01]  /*2390*/  IMAD.WIDE.U32 R4, R2, UR4, R8 ;  /* 0x0000000402047c25 */ /* 0x000fe2000f8e0008 */
[----:B------:R-:W-:Y:S02]  /*23a0*/  SHF.R.S32.HI R15, RZ, 0x1f, R14 ;  /* 0x0000001fff0f7819 */ /* 0x000fe4000001140e */
[C---:B------:R-:W-:Y:S01]  /*23b0*/  ISETP.GE.OR P0, PT, R14.reuse, R7, P0 ;  /* 0x000000070e00720c */ /* 0x040fe20000706670 */
[----:B------:R-:W-:Y:S01]  /*23c0*/  IMAD R3, R11, UR4, RZ ;  /* 0x000000040b037c24 */ /* 0x000fe2000f8e02ff */
[----:B------:R-:W-:-:S03]  /*23d0*/  IADD3 R4, P1, R14, R4, RZ ;  /* 0x000000040e047210 */ /* 0x000fc60007f3e0ff */
[----:B------:R-:W-:-:S05]  /*23e0*/  IMAD R3, R2, UR5, R3 ;  /* 0x0000000502037c24 */ /* 0x000fca000f8e0203 */
[----:B------:R-:W-:-:S03]  /*23f0*/  IADD3.X R5, R15, R5, R3, P1, !PT ;  /* 0x000000050f057210 */ /* 0x000fc60000ffe403 */
[----:B------:R-:W-:Y:S05]  /*2400*/  @P0 BRA `(.L_x_37) ;  /* 0x0000002000b00947 */ /* 0x000fea0003800000 */
[----:B------:R-:W1:Y:S01]  /*2410*/  LDC.64 R76, c[0x0][0x5c8] ;  /* 0x00017200ff4c7b82 */ /* 0x000e620000000a00 */
[----:B-----5:R-:W-:Y:S01]  /*2420*/  FSETP.NEU.AND P0, PT, R59, RZ, PT ;  /* 0x000000ff3b00720b */ /* 0x020fe20003f0d000 */
[----:B------:R-:W-:Y:S01]  /*2430*/  IMAD R3, R62, -0x2, R7 ;  /* 0xfffffffe3e037824 */ /* 0x000fe200078e0207 */
[----:B------:R-:W-:Y:S01]  /*2440*/  BSSY B0, `(.L_x_37) ;  /* 0x0000228000007945 */ /* 0x000fe20003800000 */
[----:B------:R-:W-:-:S04]  /*2450*/  IMAD.WIDE R68, R19, 0x40, R60 ;  /* 0x0000004013447825 */ /* 0x000fc800078e023c */
[----:B------:R-:W-:Y:S02]  /*2460*/  IMAD.IADD R3, R3, 0x1, -R14 ;  /* 0x0000000103037824 */ /* 0x000fe400078e0a0e */
[----:B------:R-:W-:-:S03]  /*2470*/  IMAD.IADD R0, R67, 0x1, -R0 ;  /* 0x0000000143007824 */ /* 0x000fc600078e0a00 */
[----:B------:R-:W-:-:S04]  /*2480*/  ISETP.GT.AND P2, PT, R3, RZ, PT ;  /* 0x000000ff0300720c */ /* 0x000fc80003f44270 */
[----:B------:R-:W-:Y:S01]  /*2490*/  ISETP.GT.AND P1, PT, R0, RZ, P2 ;  /* 0x000000ff0000720c */ /* 0x000fe20001724270 */
[-C--:B-1----:R-:W-:Y:S02]  /*24a0*/  IMAD R6, R69, R76.reuse, RZ ;  /* 0x0000004c45067224 */ /* 0x082fe400078e02ff */
[----:B------:R-:W-:-:S04]  /*24b0*/  IMAD.WIDE.U32 R70, R68, R76, R4 ;  /* 0x0000004c44467225 */ /* 0x000fc800078e0004 */
[----:B------:R-:W-:-:S04]  /*24c0*/  IMAD R5, R68, R77, R6 ;  /* 0x0000004d44057224 */ /* 0x000fc800078e0206 */
[----:B------:R-:W-:Y:S01]  /*24d0*/  IMAD.IADD R7, R71, 0x1, R5 ;  /* 0x0000000147077824 */ /* 0x000fe200078e0205 */
[----:B------:R-:W-:Y:S06]  /*24e0*/  @!P0 BRA `(.L_x_38) ;  /* 0x0000001400e48947 */ /* 0x000fec0003800000 */
[----:B------:R-:W1:Y:S01]  /*24f0*/  LDC.64 R74, c[0x0][0x5b8] ;  /* 0x00016e00ff4a7b82 */ /* 0x000e620000000a00 */
[----:B------:R-:W-:-:S07]  /*2500*/  ULDC.64 UR4, c[0x0][0x5c0] ;  /* 0x0001700000047ab9 */ /* 0x000fce0000000a00 */
[----:B------:R-:W2:Y:S08]  /*2510*/  LDC.64 R78, c[0x0][0x5b0] ;  /* 0x00016c00ff4e7b82 */ /* 0x000eb00000000a00 */
[----:B------:R-:W0:Y:S01]  /*2520*/  LDC.64 R80, c[0x0][0x5a8] ;  /* 0x00016a00ff507b82 */ /* 0x000e220000000a00 */
[-C--:B-1----:R-:W-:Y:S02]  /*2530*/  IMAD R6, R11, R74.reuse, RZ ;  /* 0x0000004a0b067224 */ /* 0x082fe400078e02ff */
[----:B------:R-:W-:-:S04]  /*2540*/  IMAD.WIDE.U32 R4, R2, R74, R8 ;  /* 0x0000004a02047225 */ /* 0x000fc800078e0008 */
[----:B------:R-:W-:Y:S01]  /*2550*/  IMAD R71, R2, R75, R6 ;  /* 0x0000004b02477224 */ /* 0x000fe200078e0206 */
[----:B------:R-:W-:Y:S01]  /*2560*/  IADD3 R10, P0, R14, R4, RZ ;  /* 0x000000040e0a7210 */ /* 0x000fe20007f1e0ff */
[----:B--2---:R-:W-:-:S03]  /*2570*/  IMAD R4, R69, R78, RZ ;  /* 0x0000004e45047224 */ /* 0x004fc600078e02ff */
[----:B------:R-:W-:Y:S01]  /*2580*/  IADD3.X R11, R15, R5, R71, P0, !PT ;  /* 0x000000050f0b7210 */ /* 0x000fe200007fe447 */
[C---:B------:R-:W-:Y:S02]  /*2590*/  IMAD R75, R68.reuse, R79, R4 ;  /* 0x0000004f444b7224 */ /* 0x040fe400078e0204 */
[----:B------:R-:W-:-:S04]  /*25a0*/  IMAD.WIDE.U32 R4, R68, R78, R10 ;  /* 0x0000004e44047225 */ /* 0x000fc800078e000a */
[----:B------:R-:W-:Y:S01]  /*25b0*/  IMAD.IADD R5, R5, 0x1, R75 ;  /* 0x0000000105057824 */ /* 0x000fe200078e024b */
[----:B0-----:R-:W-:-:S04]  /*25c0*/  LEA R12, P0, R4, R80, 0x1 ;  /* 0x00000050040c7211 */ /* 0x001fc800078008ff */
[----:B------:R-:W-:-:S05]  /*25d0*/  LEA.HI.X R13, R4, R81, R5, 0x1, P0 ;  /* 0x00000051040d7211 */ /* 0x000fca00000f0c05 */
[----:B------:R-:W2:Y:S01]  /*25e0*/  @P1 LDG.E.LTC128B.U16 R19, desc[UR36][R12.64] ;  /* 0x000000240c131981 */ /* 0x000ea2000c1e1520 */
[----:B------:R-:W-:Y:S01]  /*25f0*/  IMAD.WIDE.U32 R4, R68, R78, R14 ;  /* 0x0000004e44047225 */ /* 0x000fe200078e000e */
[----:B------:R-:W-:Y:S02]  /*2600*/  BSSY B1, `(.L_x_39) ;  /* 0x0000015000017945 */ /* 0x000fe40003800000 */
[----:B------:R-:W-:-:S04]  /*2610*/  IADD3 R20, P0, R8, R4, RZ ;  /* 0x0000000408147210 */ /* 0x000fc80007f1e0ff */
[----:B------:R-:W-:Y:S02]  /*2620*/  IADD3.X R21, R9, R75, R5, P0, !PT ;  /* 0x0000004b09157210 */ /* 0x000fe400007fe405 */
[----:B------:R-:W-:Y:S01]  /*2630*/  LEA R6, P0, R70, UR4, 0x1 ;  /* 0x0000000446067c11 */ /* 0x000fe2000f8008ff */
[----:B------:R-:W-:-:S03]  /*2640*/  IMAD.WIDE.U32 R20, R2, R74, R20 ;  /* 0x0000004a02147225 */ /* 0x000fc600078e0014 */
[----:B------:R-:W-:Y:S02]  /*2650*/  LEA.HI.X R7, R70, UR5, R7, 0x1, P0 ;  /* 0x0000000546077c11 */ /* 0x000fe400080f0c07 */
[----:B------:R-:W-:-:S04]  /*2660*/  ISETP.GT.AND P0, PT, R3, 0x1, PT ;  /* 0x000000010300780c */ /* 0x000fc80003f04270 */
[----:B------:R-:W-:Y:S01]  /*2670*/  ISETP.GT.AND P3, PT, R0, RZ, P0 ;  /* 0x000000ff0000720c */ /* 0x000fe20000764270 */
[----:B--2---:R-:W-:-:S04]  /*2680*/  IMAD.U32 R4, R19, 0x10000, RZ ;  /* 0x0001000013047824 */ /* 0x004fc800078e00ff */
[----:B------:R-:W-:Y:S01]  /*2690*/  FMUL R5, R4, R59 ;  /* 0x0000003b04057220 */ /* 0x000fe20000400000 */
[----:B------:R-:W-:-:S03]  /*26a0*/  LEA R4, P4, R20, R80, 0x1 ;  /* 0x0000005014047211 */ /* 0x000fc600078808ff */
[----:B------:R-:W-:-:S05]  /*26b0*/  FFMA R5, R24, R58, R5 ;  /* 0x0000003a18057223 */ /* 0x000fca0000000005 */
[----:B------:R-:W-:Y:S01]  /*26c0*/  F2FP.BF16.F32.PACK_AB R12, RZ, R5 ;  /* 0x00000005ff0c723e */ /* 0x000fe200000010ff */
[----:B------:R-:W-:-:S03]  /*26d0*/  IMAD.IADD R5, R71, 0x1, R21 ;  /* 0x0000000147057824 */ /* 0x000fc600078e0215 */
[----:B------:R-:W-:Y:S01]  /*26e0*/  PRMT R13, R12, 0x7610, R13 ;  /* 0x000076100c0d7816 */ /* 0x000fe2000000000d */
[----:B------:R-:W-:Y:S01]  /*26f0*/  IMAD.SHL.U32 R12, R78, 0x8, RZ ;  /* 0x000000084e0c7824 */ /* 0x000fe200078e00ff */
[----:B------:R-:W-:-:S03]  /*2700*/  LEA.HI.X R5, R20, R81, R5, 0x1, P4 ;  /* 0x0000005114057211 */ /* 0x000fc600020f0c05 */
[----:B------:R0:W-:Y:S02]  /*2710*/  @P1 STG.E.U16 desc[UR36][R6.64], R13 ;  /* 0x0000000d06001986 */ /* 0x0001e4000c101524 */
[----:B0-----:R-:W-:Y:S01]  /*2720*/  SHF.L.U64.HI R13, R78, 0x3, R79 ;  /* 0x000000034e0d7819 */ /* 0x001fe2000001024f */
[----:B------:R-:W-:Y:S06]  /*2730*/  @!P3 BRA `(.L_x_40) ;  /* 0x000000000004b947 */ /* 0x000fec0003800000 */
[----:B------:R0:W5:Y:S02]  /*2740*/  LDG.E.LTC128B.U16 R19, desc[UR36][R4.64+0x2] ;  /* 0x0000022404137981 */ /* 0x000164000c1e1520 */
.L_x_40:
[----:B------:R-:W-:Y:S05]  /*2750*/  BSYNC B1 ;  /* 0x0000000000017941 */ /* 0x000fea0003800000 */
.L_x_39:
[----:B------:R-:W-:Y:S01]  /*2760*/  IMAD.WIDE.U32 R68, R68, R78, R12 ;  /* 0x0000004e44447225 */ /* 0x000fe200078e000c */
[----:B------:R-:W-:-:S03]  /*2770*/  ISETP.GT.AND P2, PT, R0, 0x8, P2 ;  /* 0x000000080000780c */ /* 0x000fc60001744270 */
[----:B-----5:R-:W-:Y:S01]  /*2780*/  IMAD.U32 R20, R19, 0x10000, RZ ;  /* 0x0001000013147824 */ /* 0x020fe200078e00ff */
[----:B------:R-:W-:Y:S01]  /*2790*/  IADD3 R10, P1, R10, R68, RZ ;  /* 0x000000440a0a7210 */ /* 0x000fe20007f3e0ff */
[----:B------:R-:W-:Y:S02]  /*27a0*/  IMAD.IADD R75, R75, 0x1, R69 ;  /* 0x000000014b4b7824 */ /* 0x000fe400078e0245 */
[----:B------:R-:W-:Y:S02]  /*27b0*/  FMUL R20, R20, R59 ;  /* 0x0000003b14147220 */ /* 0x000fe40000400000 */
[----:B------:R-:W-:Y:S01]  /*27c0*/  IMAD.X R11, R75, 0x1, R11, P1 ;  /* 0x000000014b0b7824 */ /* 0x000fe200008e060b */
[----:B------:R-:W-:Y:S01]  /*27d0*/  LEA R12, P1, R10, R80, 0x1 ;  /* 0x000000500a0c7211 */ /* 0x000fe200078208ff */
[----:B------:R-:W-:-:S03]  /*27e0*/  FFMA R20, R25, R58, R20 ;  /* 0x0000003a19147223 */ /* 0x000fc60000000014 */
[----:B------:R-:W-:Y:S02]  /*27f0*/  LEA.HI.X R13, R10, R81, R11, 0x1, P1 ;  /* 0x000000510a0d7211 */ /* 0x000fe400008f0c0b */
[----:B------:R-:W-:-:S05]  /*2800*/  F2FP.BF16.F32.PACK_AB R20, RZ, R20 ;  /* 0x00000014ff14723e */ /* 0x000fca00000010ff */
[----:B------:R1:W-:Y:S04]  /*2810*/  @P3 STG.E.U16 desc[UR36][R6.64+0x2], R20 ;  /* 0x0000021406003986 */ /* 0x0003e8000c101524 */
[----:B------:R-:W2:Y:S01]  /*2820*/  @P2 LDG.E.LTC128B.U16 R19, desc[UR36][R12.64] ;  /* 0x000000240c132981 */ /* 0x000ea2000c1e1520 */
[----:B------:R-:W-:Y:S01]  /*2830*/  IADD3 R14, P1, P3, R8, R68, R14 ;  /* 0x00000044080e7210 */ /* 0x000fe20007b3e00e */
[----:B------:R-:W-:Y:S01]  /*2840*/  BSSY B1, `(.L_x_41) ;  /* 0x0000011000017945 */ /* 0x000fe20003800000 */
[C---:B------:R-:W-:Y:S02]  /*2850*/  SHF.L.U64.HI R11, R76.reuse, 0x4, R77 ;  /* 0x000000044c0b7819 */ /* 0x040fe4000001024d */
[----:B------:R-:W-:Y:S02]  /*2860*/  IADD3.X R15, R9, R75, R15, P1, P3 ;  /* 0x0000004b090f7210 */ /* 0x000fe40000fe640f */
[----:B------:R-:W-:-:S02]  /*2870*/  LEA R10, P1, R76, R6, 0x4 ;  /* 0x000000064c0a7211 */ /* 0x000fc400078220ff */
[----:B------:R-:W-:Y:S01]  /*2880*/  ISETP.GT.AND P0, PT, R0, 0x8, P0 ;  /* 0x000000080000780c */ /* 0x000fe20000704270 */
[----:B------:R-:W-:-:S04]  /*2890*/  IMAD.WIDE.U32 R14, R2, R74, R14 ;  /* 0x0000004a020e7225 */ /* 0x000fc800078e000e */
[----:B------:R-:W-:Y:S02]  /*28a0*/  IMAD.X R11, R11, 0x1, R7, P1 ;  /* 0x000000010b0b7824 */ /* 0x000fe400008e0607 */
[----:B------:R-:W-:Y:S02]  /*28b0*/  IMAD.IADD R2, R71, 0x1, R15 ;  /* 0x0000000147027824 */ /* 0x000fe400078e020f */
[----:B--2---:R-:W-:-:S04]  /*28c0*/  IMAD.U32 R8, R19, 0x10000, RZ ;  /* 0x0001000013087824 */ /* 0x004fc800078e00ff */
[----:B------:R-:W-:Y:S01]  /*28d0*/  FMUL R9, R8, R59 ;  /* 0x0000003b08097220 */ /* 0x000fe20000400000 */
[----:B------:R-:W-:-:S03]  /*28e0*/  LEA R8, P3, R14, R80, 0x1 ;  /* 0x000000500e087211 */ /* 0x000fc600078608ff */
[----:B------:R-:W-:-:S05]  /*28f0*/  FFMA R9, R26, R58, R9 ;  /* 0x0000003a1a097223 */ /* 0x000fca0000000009 */
[----:B------:R-:W-:Y:S02]  /*2900*/  F2FP.BF16.F32.PACK_AB R12, RZ, R9 ;  /* 0x00000009ff0c723e */ /* 0x000fe400000010ff */
[----:B------:R-:W-:-:S03]  /*2910*/  LEA.HI.X R9, R14, R81, R2, 0x1, P3 ;  /* 0x000000510e097211 */ /* 0x000fc600018f0c02 */
[----:B------:R1:W-:Y:S01]  /*2920*/  @P2 STG.E.U16 desc[UR36][R10.64], R12 ;  /* 0x0000000c0a002986 */ /* 0x0003e2000c101524 */
[----:B------:R-:W-:Y:S05]  /*2930*/  @!P0 BRA `(.L_x_42) ;  /* 0x0000000000048947 */ /* 0x000fea0003800000 */
[----:B------:R2:W5:Y:S02]  /*2940*/  LDG.E.LTC128B.U16 R19, desc[UR36][R8.64+0x2] ;  /* 0x0000022408137981 */ /* 0x000564000c1e1520 */
.L_x_42:
[----:B------:R-:W-:Y:S05]  /*2950*/  BSYNC B1 ;  /* 0x0000000000017941 */ /* 0x000fea0003800000 */
.L_x_41:
[----:B-----5:R-:W-:Y:S01]  /*2960*/  IMAD.U32 R2, R19, 0x10000, RZ ;  /* 0x0001000013027824 */ /* 0x020fe200078e00ff */
[----:B------:R-:W-:Y:S01]  /*2970*/  ISETP.GT.AND P1, PT, R3, 0x8, PT ;  /* 0x000000080300780c */ /* 0x000fe20003f24270 */
[----:B------:R-:W-:Y:S02]  /*2980*/  BSSY B1, `(.L_x_43) ;  /* 0x0000008000017945 */ /* 0x000fe40003800000 */
[----:B------:R-:W-:Y:S01]  /*2990*/  FMUL R2, R2, R59 ;  /* 0x0000003b02027220 */ /* 0x000fe20000400000 */
[----:B------:R-:W-:-:S03]  /*29a0*/  ISETP.GT.AND P2, PT, R0, RZ, P1 ;  /* 0x000000ff0000720c */ /* 0x000fc60000f44270 */
[----:B------:R-:W-:-:S05]  /*29b0*/  FFMA R2, R27, R58, R2 ;  /* 0x0000003a1b027223 */ /* 0x000fca0000000002 */
[----:B------:R-:W-:-:S05]  /*29c0*/  F2FP.BF16.F32.PACK_AB R2, RZ, R2 ;  /* 0x00000002ff02723e */ /* 0x000fca00000010ff */
[----:B------:R3:W-:Y:S01]  /*29d0*/  @P0 STG.E.U16 desc[UR36][R10.64+0x2], R2 ;  /* 0x000002020a000986 */ /* 0x0007e2000c101524 */
[----:B------:R-:W-:Y:S05]  /*29e0*/  @!P2 BRA `(.L_x_44) ;  /* 0x000000000004a947 */ /* 0x000fea0003800000 */
[----:B------:R4:W5:Y:S02]  /*29f0*/  LDG.E.LTC128B.U16 R19, desc[UR36][R4.64+0x10] ;  /* 0x0000102404137981 */ /* 0x000964000c1e1520 */
.L_x_44:
[----:B------:R-:W-:Y:S05]  /*2a00*/  BSYNC B1 ;  /* 0x0000000000017941 */ /* 0x000fea0003800000 */
.L_x_43:
[----:B---3-5:R-:W-:Y:S01]  /*2a10*/  IMAD.U32 R2, R19, 0x10000, RZ ;  /* 0x0001000013027824 */ /* 0x028fe200078e00ff */
        /* <DEDUP_REMOVED lines=9> */
.L_x_46:
[----:B------:R-:W-:Y:S05]  /*2ab0*/  BSYNC B1 ;  /* 0x0000000000017941 */ /* 0x000fea0003800000 */
.L_x_45:
[----:B-----5:R-:W-:Y:S01]  /*2ac0*/  IMAD.U32 R2, R19, 0x10000, RZ ;  /* 0x0001000013027824 */ /* 0x020fe200078e00ff */
[----:B------:R-:W-:Y:S01]  /*2ad0*/  ISETP.GT.AND P1, PT, R0, 0x8, P1 ;  /* 0x000000080000780c */ /* 0x000fe20000f24270 */
[----:B------:R-:W-:Y:S02]  /*2ae0*/  BSSY B1, `(.L_x_47) ;  /* 0x0000007000017945 */ /* 0x000fe40003800000 */
[----:B------:R-:W-:-:S04]  /*2af0*/  FMUL R2, R2, R59 ;  /* 0x0000003b02027220 */ /* 0x000fc80000400000 */
[----:B------:R-:W-:-:S05]  /*2b00*/  FFMA R2, R29, R58, R2 ;  /* 0x0000003a1d027223 */ /* 0x000fca0000000002 */
[----:B------:R-:W-:-:S05]  /*2b10*/  F2FP.BF16.F32.PACK_AB R2, RZ, R2 ;  /* 0x00000002ff02723e */ /* 0x000fca00000010ff */
[----:B------:R0:W-:Y:S01]  /*2b20*/  @P3 STG.E.U16 desc[UR36][R6.64+0x12], R2 ;  /* 0x0000120206003986 */ /* 0x0001e2000c101524 */
[----:B------:R-:W-:Y:S05]  /*2b30*/  @!P1 BRA `(.L_x_48) ;  /* 0x0000000000049947 */ /* 0x000fea0003800000 */
[----:B------:R0:W5:Y:S02]  /*2b40*/  LDG.E.LTC128B.U16 R19, desc[UR36][R8.64+0x10] ;  /* 0x0000102408137981 */ /* 0x000164000c1e1520 */
.L_x_48:
[----:B------:R-:W-:Y:S05]  /*2b50*/  BSYNC B1 ;  /* 0x0000000000017941 */ /* 0x000fea0003800000 */
.L_x_47:
[----:B0----5:R-:W-:Y:S01]  /*2b60*/  IMAD.U32 R2, R19, 0x10000, RZ ;  /* 0x0001000013027824 */ /* 0x021fe200078e00ff */
[----:B------:R-:W-:Y:S01]  /*2b70*/  ISETP.GT.AND P0, PT, R0, 0x8, P0 ;  /* 0x000000080000780c */ /* 0x000fe20000704270 */
[----:B------:R-:W-:Y:S02]  /*2b80*/  BSSY B1, `(.L_x_49) ;  /* 0x0000007000017945 */ /* 0x000fe40003800000 */
[----:B---3--:R-:W-:-:S04]  /*2b90*/  FMUL R13, R2, R59 ;  /* 0x0000003b020d7220 */ /* 0x008fc80000400000 */
[----:B------:R-:W-:-:S05]  /*2ba0*/  FFMA R13, R30, R58, R13 ;  /* 0x0000003a1e0d7223 */ /* 0x000fca000000000d */
[----:B------:R-:W-:-:S05]  /*2bb0*/  F2FP.BF16.F32.PACK_AB R13, RZ, R13 ;  /* 0x0000000dff0d723e */ /* 0x000fca00000010ff */
[----:B------:R0:W-:Y:S01]  /*2bc0*/  @P1 STG.E.U16 desc[UR36][R10.64+0x10], R13 ;  /* 0x0000100d0a001986 */ /* 0x0001e2000c101524 */
[----:B------:R-:W-:Y:S05]  /*2bd0*/  @!P0 BRA `(.L_x_50) ;  /* 0x0000000000048947 */ /* 0x000fea0003800000 */
[----:B------:R3:W5:Y:S02]  /*2be0*/  LDG.E.LTC128B.U16 R19, desc[UR36][R8.64+0x12] ;  /* 0x0000122408137981 */ /* 0x000764000c1e1520 */
.L_x_50:
[----:B------:R-:W-:Y:S05]  /*2bf0*/  BSYNC B1 ;  /* 0x0000000000017941 */ /* 0x000fea0003800000 */
.L_x_49:
        /* <DEDUP_REMOVED lines=10> */
.L_x_52:
[----:B------:R-:W-:Y:S05]  /*2ca0*/  BSYNC B1 ;  /* 0x0000000000017941 */ /* 0x000fea0003800000 */
.L_x_51:
[----:B0----5:R-:W-:Y:S01]  /*2cb0*/  IMAD.U32 R2, R19, 0x10000, RZ ;  /* 0x0001000013027824 */ /* 0x021fe200078e00ff */
        /* <DEDUP_REMOVED lines=9> */
.L_x_54:
[----:B------:R-:W-:Y:S05]  /*2d50*/  BSYNC B1 ;  /* 0x0000000000017941 */ /* 0x000fea0003800000 */
.L_x_53:
        /* <DEDUP_REMOVED lines=9> */
.L_x_56:
[----:B------:R-:W-:Y:S05]  /*2df0*/  BSYNC B1 ;  /* 0x0000000000017941 */ /* 0x000fea0003800000 */
.L_x_55:
[----:B0----5:R-:W-:Y:S01]  /*2e00*/  IMAD.U32 R2, R19, 0x10000, RZ ;  /* 0x0001000013027824 */ /* 0x021fe200078e00ff */
        /* <DEDUP_REMOVED lines=8> */
.L_x_58:
[----:B------:R-:W-:Y:S05]  /*2e90*/  BSYNC B1 ;  /* 0x0000000000017941 */ /* 0x000fea0003800000 */
.L_x_57:
        /* <DEDUP_REMOVED lines=10> */
.L_x_60:
[----:B------:R-:W-:Y:S05]  /*2f40*/  BSYNC B1 ;  /* 0x0000000000017941 */ /* 0x000fea0003800000 */
.L_x_59:
        /* <DEDUP_REMOVED lines=10> */
.L_x_62:
[----:B------:R-:W-:Y:S05]  /*2ff0*/  BSYNC B1 ;  /* 0x0000000000017941 */ /* 0x000fea0003800000 */
.L_x_61:
        /* <DEDUP_REMOVED lines=9> */
.L_x_64:
[----:B------:R-:W-:Y:S05]  /*3090*/  BSYNC B1 ;  /* 0x0000000000017941 */ /* 0x000fea0003800000 */
.L_x_63:
        /* <DEDUP_REMOVED lines=9> */
.L_x_66:
[----:B------:R-:W-:Y:S05]  /*3130*/  BSYNC B1 ;  /* 0x0000000000017941 */ /* 0x000fea0003800000 */
.L_x_65:
        /* <DEDUP_REMOVED lines=10> */
.L_x_68:
[----:B------:R-:W-:Y:S05]  /*31e0*/  BSYNC B1 ;  /* 0x0000000000017941 */ /* 0x000fea0003800000 */
.L_x_67:
        /* <DEDUP_REMOVED lines=10> */
.L_x_70:
[----:B------:R-:W-:Y:S05]  /*3290*/  BSYNC B1 ;  /* 0x0000000000017941 */ /* 0x000fea0003800000 */
.L_x_69:
        /* <DEDUP_REMOVED lines=9> */
.L_x_72:
[----:B------:R-:W-:Y:S05]  /*3330*/  BSYNC B1 ;  /* 0x0000000000017941 */ /* 0x000fea0003800000 */
.L_x_71:
        /* <DEDUP_REMOVED lines=9> */
.L_x_74:
[----:B------:R-:W-:Y:S05]  /*33d0*/  BSYNC B1 ;  /* 0x0000000000017941 */ /* 0x000fea0003800000 */
.L_x_73:
        /* <DEDUP_REMOVED lines=10> */
.L_x_76:
[----:B------:R-:W-:Y:S05]  /*3480*/  BSYNC B1 ;  /* 0x0000000000017941 */ /* 0x000fea0003800000 */
.L_x_75:
        /* <DEDUP_REMOVED lines=10> */
.L_x_78:
[----:B------:R-:W-:Y:S05]  /*3530*/  BSYNC B1 ;  /* 0x0000000000017941 */ /* 0x000fea0003800000 */
.L_x_77:
        /* <DEDUP_REMOVED lines=9> */
.L_x_80:
[----:B------:R-:W-:Y:S05]  /*35d0*/  BSYNC B1 ;  /* 0x0000000000017941 */ /* 0x000fea0003800000 */
.L_x_79:
        /* <DEDUP_REMOVED lines=9> */
.L_x_82:
[----:B------:R-:W-:Y:S05]  /*3670*/  BSYNC B1 ;  /* 0x0000000000017941 */ /* 0x000fea0003800000 */
.L_x_81:
        /* <DEDUP_REMOVED lines=10> */
.L_x_84:
[----:B------:R-:W-:Y:S05]  /*3720*/  BSYNC B1 ;  /* 0x0000000000017941 */ /* 0x000fea0003800000 */
.L_x_83:
        /* <DEDUP_REMOVED lines=10> */
.L_x_86:
[----:B------:R-:W-:Y:S05]  /*37d0*/  BSYNC B1 ;  /* 0x0000000000017941 */ /* 0x000fea0003800000 */
.L_x_85:
        /* <DEDUP_REMOVED lines=9> */
.L_x_88:
[----:B------:R-:W-:Y:S05]  /*3870*/  BSYNC B1 ;  /* 0x0000000000017941 */ /* 0x000fea0003800000 */
.L_x_87:
        /* <DEDUP_REMOVED lines=9> */
.L_x_90:
[----:B------:R-:W-:Y:S05]  /*3910*/  BSYNC B1 ;  /* 0x0000000000017941 */ /* 0x000fea0003800000 */
.L_x_89:
        /* <DEDUP_REMOVED lines=10> */
.L_x_92:
[----:B------:R-:W-:Y:S05]  /*39c0*/  BSYNC B1 ;  /* 0x0000000000017941 */ /* 0x000fea0003800000 */
.L_x_91:
[----:B0----5:R-:W-:Y:S01]  /*39d0*/  IMAD.U32 R2, R19, 0x10000, RZ ;  /* 0x0001000013027824 */ /* 0x021fe200078e00ff */
[----:B------:R-:W-:Y:S01]  /*39e0*/  ISETP.GT.AND P0, PT, R3, 0x39, PT ;  /* 0x000000390300780c */ /* 0x000fe20003f04270 */
[----:B------:R-:W-:Y:S01]  /*39f0*/  @P2 IMAD.MOV.U32 R3, RZ, RZ, R7 ;  /* 0x000000ffff032224 */ /* 0x000fe200078e0007 */
[----:B------:R-:W-:Y:S01]  /*3a00*/  BSSY B1, `(.L_x_93) ;  /* 0x0000009000017945 */ /* 0x000fe20003800000 */
[----:B------:R-:W-:Y:S01]  /*3a10*/  FMUL R13, R2, R59 ;  /* 0x0000003b020d7220 */ /* 0x000fe20000400000 */
[----:B------:R-:W-:Y:S01]  /*3a20*/  @P2 IMAD.MOV.U32 R2, RZ, RZ, R6 ;  /* 0x000000ffff022224 */ /* 0x000fe200078e0006 */
[----:B------:R-:W-:Y:S02]  /*3a30*/  ISETP.GT.AND P3, PT, R0, RZ, P0 ;  /* 0x000000ff0000720c */ /* 0x000fe40000764270 */
[----:B------:R-:W-:-:S05]  /*3a40*/  FFMA R13, R52, R58, R13 ;  /* 0x0000003a340d7223 */ /* 0x000fca000000000d */
[----:B------:R-:W-:-:S05]  /*3a50*/  F2FP.BF16.F32.PACK_AB R13, RZ, R13 ;  /* 0x0000000dff0d723e */ /* 0x000fca00000010ff */
[----:B------:R0:W-:Y:S01]  /*3a60*/  @P2 STG.E.U16 desc[UR36][R2.64+0x70], R13 ;  /* 0x0000700d02002986 */ /* 0x0001e2000c101524 */
[----:B------:R-:W-:Y:S05]  /*3a70*/  @!P3 BRA `(.L_x_94) ;  /* 0x000000000004b947 */ /* 0x000fea0003800000 */
[----:B------:R0:W5:Y:S02]  /*3a80*/  LDG.E.LTC128B.U16 R19, desc[UR36][R4.64+0x72] ;  /* 0x0000722404137981 */ /* 0x000164000c1e1520 */
.L_x_94:
[----:B------:R-:W-:Y:S05]  /*3a90*/  BSYNC B1 ;  /* 0x0000000000017941 */ /* 0x000fea0003800000 */
.L_x_93:
        /* <DEDUP_REMOVED lines=9> */
.L_x_96:
[----:B------:R-:W-:Y:S05]  /*3b30*/  BSYNC B1 ;  /* 0x0000000000017941 */ /* 0x000fea0003800000 */
.L_x_95:
[----:B0----5:R-:W-:Y:S01]  /*3b40*/  IMAD.U32 R2, R19, 0x10000, RZ ;  /* 0x0001000013027824 */ /* 0x021fe200078e00ff */
[----:B------:R-:W-:Y:S01]  /*3b50*/  ISETP.GT.AND P0, PT, R0, 0x8, P0 ;  /* 0x000000080000780c */ /* 0x000fe20000704270 */
[----:B------:R-:W-:Y:S02]  /*3b60*/  BSSY B1, `(.L_x_97) ;  /* 0x000000a000017945 */ /* 0x000fe40003800000 */
[----:B------:R-:W-:Y:S01]  /*3b70*/  FMUL R3, R2, R59 ;  /* 0x0000003b02037220 */ /* 0x000fe20000400000 */
[----:B------:R-:W-:-:S03]  /*3b80*/  @P1 IMAD.MOV.U32 R2, RZ, RZ, R10 ;  /* 0x000000ffff021224 */ /* 0x000fc600078e000a */
[----:B------:R-:W-:-:S05]  /*3b90*/  FFMA R3, R54, R58, R3 ;  /* 0x0000003a36037223 */ /* 0x000fca0000000003 */
[----:B------:R-:W-:-:S04]  /*3ba0*/  F2FP.BF16.F32.PACK_AB R3, RZ, R3 ;  /* 0x00000003ff03723e */ /* 0x000fc800000010ff */
[----:B----4-:R-:W-:Y:S01]  /*3bb0*/  PRMT R4, R3, 0x7610, R4 ;  /* 0x0000761003047816 */ /* 0x010fe20000000004 */
[----:B------:R-:W-:-:S05]  /*3bc0*/  @P1 IMAD.MOV.U32 R3, RZ, RZ, R11 ;  /* 0x000000ffff031224 */ /* 0x000fca00078e000b */
[----:B------:R0:W-:Y:S01]  /*3bd0*/  @P1 STG.E.U16 desc[UR36][R2.64+0x70], R4 ;  /* 0x0000700402001986 */ /* 0x0001e2000c101524 */
[----:B------:R-:W-:Y:S05]  /*3be0*/  @!P0 BRA `(.L_x_98) ;  /* 0x0000000000048947 */ /* 0x000fea0003800000 */
[----:B------:R4:W5:Y:S02]  /*3bf0*/  LDG.E.LTC128B.U16 R19, desc[UR36][R8.64+0x72] ;  /* 0x0000722408137981 */ /* 0x000964000c1e1520 */
.L_x_98:
[----:B------:R-:W-:Y:S05]  /*3c00*/  BSYNC B1 ;  /* 0x0000000000017941 */ /* 0x000fea0003800000 */
.L_x_97:
[----:B------:R-:W-:Y:S05]  /*3c10*/  @!P0 BRA `(.L_x_99) ;  /* 0x0000000800a88947 */ /* 0x000fea0003800000 */
[----:B-----5:R-:W-:-:S04]  /*3c20*/  IMAD.U32 R0, R19, 0x10000, RZ ;  /* 0x0001000013007824 */ /* 0x020fc800078e00ff */
[----:B------:R-:W-:-:S04]  /*3c30*/  FMUL R0, R0, R59 ;  /* 0x0000003b00007220 */ /* 0x000fc80000400000 */
[----:B------:R-:W-:-:S05]  /*3c40*/  FFMA R0, R55, R58, R0 ;  /* 0x0000003a37007223 */ /* 0x000fca0000000000 */
[----:B------:R-:W-:-:S05]  /*3c50*/  F2FP.BF16.F32.PACK_AB R0, RZ, R0 ;  /* 0x00000000ff00723e */ /* 0x000fca00000010ff */
[----:B------:R0:W-:Y:S01]  /*3c60*/  STG.E.U16 desc[UR36][R10.64+0x72], R0 ;  /* 0x000072000a007986 */ /* 0x0001e2000c101524 */
[----:B------:R-:W-:Y:S05]  /*3c70*/  BRA `(.L_x_99) ;  /* 0x0000000800907947 */ /* 0x000fea0003800000 */
.L_x_38:
[----:B------:R-:W-:Y:S01]  /*3c80*/  ISETP.GT.AND P0, PT, R3, 0x1, PT ;  /* 0x000000010300780c */ /* 0x000fe20003f04270 */
[----:B------:R-:W-:Y:S01]  /*3c90*/  ULDC.64 UR4, c[0x0][0x5c0] ;  /* 0x0001700000047ab9 */ /* 0x000fe20000000a00 */
[-C--:B------:R-:W-:Y:S01]  /*3ca0*/  FMUL R24, R24, R58.reuse ;  /* 0x0000003a18187220 */ /* 0x080fe20000400000 */
[-C--:B------:R-:W-:Y:S01]  /*3cb0*/  FMUL R25, R25, R58.reuse ;  /* 0x0000003a19197220 */ /* 0x080fe20000400000 */
[----:B------:R-:W-:Y:S01]  /*3cc0*/  ISETP.GT.AND P3, PT, R0, RZ, P0 ;  /* 0x000000ff0000720c */ /* 0x000fe20000764270 */
[-C--:B------:R-:W-:Y:S01]  /*3cd0*/  FMUL R26, R26, R58.reuse ;  /* 0x0000003a1a1a7220 */ /* 0x080fe20000400000 */
[----:B------:R-:W-:Y:S01]  /*3ce0*/  LEA R4, P4, R70, UR4, 0x1 ;  /* 0x0000000446047c11 */ /* 0x000fe2000f8808ff */
[----:B------:R-:W-:Y:S01]  /*3cf0*/  FMUL R27, R27, R58 ;  /* 0x0000003a1b1b7220 */ /* 0x000fe20000400000 */
[----:B------:R-:W-:Y:S01]  /*3d00*/  F2FP.BF16.F32.PACK_AB R24, RZ, R24 ;  /* 0x00000018ff18723e */ /* 0x000fe200000010ff */
[-C--:B------:R-:W-:Y:S01]  /*3d10*/  FMUL R28, R28, R58.reuse ;  /* 0x0000003a1c1c7220 */ /* 0x080fe20000400000 */
[----:B------:R-:W-:Y:S01]  /*3d20*/  LEA.HI.X R5, R70, UR5, R7, 0x1, P4 ;  /* 0x0000000546057c11 */ /* 0x000fe2000a0f0c07 */
[-C--:B------:R-:W-:Y:S01]  /*3d30*/  FMUL R29, R29, R58.reuse ;  /* 0x0000003a1d1d7220 */ /* 0x080fe20000400000 */
[----:B------:R-:W-:Y:S01]  /*3d40*/  F2FP.BF16.F32.PACK_AB R25, RZ, R25 ;  /* 0x00000019ff19723e */ /* 0x000fe200000010ff */
[-C--:B------:R-:W-:Y:S01]  /*3d50*/  FMUL R30, R30, R58.reuse ;  /* 0x0000003a1e1e7220 */ /* 0x080fe20000400000 */
[----:B------:R-:W-:Y:S01]  /*3d60*/  SHF.L.U64.HI R77, R76, 0x4, R77 ;  /* 0x000000044c4d7819 */ /* 0x000fe2000001024d */
[----:B------:R-:W-:Y:S01]  /*3d70*/  @P1 STG.E.U16 desc[UR36][R4.64], R24 ;  /* 0x0000001804001986 */ /* 0x000fe2000c101524 */
[----:B------:R-:W-:Y:S01]  /*3d80*/  ISETP.GT.AND P1, PT, R3, 0x8, PT ;  /* 0x000000080300780c */ /* 0x000fe20003f24270 */
[----:B------:R-:W-:Y:S01]  /*3d90*/  FMUL R31, R31, R58 ;  /* 0x0000003a1f1f7220 */ /* 0x000fe20000400000 */
[----:B------:R-:W-:Y:S01]  /*3da0*/  ISETP.GT.AND P4, PT, R0, 0x8, P0 ;  /* 0x000000080000780c */ /* 0x000fe20000784270 */
[----:B------:R-:W-:Y:S01]  /*3db0*/  @P3 STG.E.U16 desc[UR36][R4.64+0x2], R25 ;  /* 0x0000021904003986 */ /* 0x000fe2000c101524 */
[----:B------:R-:W-:Y:S01]  /*3dc0*/  LEA R6, P3, R76, R4, 0x4 ;  /* 0x000000044c067211 */ /* 0x000fe200078620ff */
[-C--:B------:R-:W-:Y:S01]  /*3dd0*/  FMUL R32, R32, R58.reuse ;  /* 0x0000003a20207220 */ /* 0x080fe20000400000 */
[C---:B------:R-:W-:Y:S01]  /*3de0*/  ISETP.GT.AND P2, PT, R0.reuse, 0x8, P2 ;  /* 0x000000080000780c */ /* 0x040fe20001744270 */
[-C--:B------:R-:W-:Y:S01]  /*3df0*/  FMUL R33, R33, R58.reuse ;  /* 0x0000003a21217220 */ /* 0x080fe20000400000 */
[----:B------:R-:W-:Y:S01]  /*3e00*/  ISETP.GT.AND P0, PT, R3, 0x9, PT ;  /* 0x000000090300780c */ /* 0x000fe20003f04270 */
[----:B------:R-:W-:Y:S01]  /*3e10*/  IMAD.X R7, R77, 0x1, R5, P3 ;  /* 0x000000014d077824 */ /* 0x000fe200018e0605 */
[----:B------:R-:W-:Y:S01]  /*3e20*/  ISETP.GT.AND P5, PT, R0, RZ, P1 ;  /* 0x000000ff0000720c */ /* 0x000fe20000fa4270 */
[-C--:B------:R-:W-:Y:S01]  /*3e30*/  FMUL R34, R34, R58.reuse ;  /* 0x0000003a22227220 */ /* 0x080fe20000400000 */
[----:B------:R-:W-:Y:S01]  /*3e40*/  ISETP.GT.AND P3, PT, R0, RZ, P0 ;  /* 0x000000ff0000720c */ /* 0x000fe20000764270 */
[----:B------:R-:W-:Y:S01]  /*3e50*/  FMUL R35, R35, R58 ;  /* 0x0000003a23237220 */ /* 0x000fe20000400000 */
[----:B------:R-:W-:Y:S01]  /*3e60*/  F2FP.BF16.F32.PACK_AB R26, RZ, R26 ;  /* 0x0000001aff1a723e */ /* 0x000fe200000010ff */
[-C--:B------:R-:W-:Y:S01]  /*3e70*/  FMUL R36, R36, R58.reuse ;  /* 0x0000003a24247220 */ /* 0x080fe20000400000 */
[----:B------:R-:W-:Y:S01]  /*3e80*/  F2FP.BF16.F32.PACK_AB R27, RZ, R27 ;  /* 0x0000001bff1b723e */ /* 0x000fe200000010ff */
[----:B------:R-:W-:Y:S01]  /*3e90*/  FMUL R37, R37, R58 ;  /* 0x0000003a25257220 */ /* 0x000fe20000400000 */
[----:B------:R-:W-:Y:S01]  /*3ea0*/  F2FP.BF16.F32.PACK_AB R28, RZ, R28 ;  /* 0x0000001cff1c723e */ /* 0x000fe200000010ff */
[----:B------:R-:W-:Y:S01]  /*3eb0*/  @P2 STG.E.U16 desc[UR36][R6.64], R26 ;  /* 0x0000001a06002986 */ /* 0x000fe2000c101524 */
[----:B------:R-:W-:Y:S01]  /*3ec0*/  F2FP.BF16.F32.PACK_AB R29, RZ, R29 ;  /* 0x0000001dff1d723e */ /* 0x000fe200000010ff */
[-C--:B------:R-:W-:Y:S01]  /*3ed0*/  FMUL R38, R38, R58.reuse ;  /* 0x0000003a26267220 */ /* 0x080fe20000400000 */
[C---:B------:R-:W-:Y:S01]  /*3ee0*/  ISETP.GT.AND P2, PT, R0.reuse, 0x8, P1 ;  /* 0x000000080000780c */ /* 0x040fe20000f44270 */
[----:B------:R-:W-:Y:S01]  /*3ef0*/  @P4 STG.E.U16 desc[UR36][R6.64+0x2], R27 ;  /* 0x0000021b06004986 */ /* 0x000fe2000c101524 */
[----:B------:R-:W-:Y:S01]  /*3f00*/  ISETP.GT.AND P1, PT, R3, 0x10, PT ;  /* 0x000000100300780c */ /* 0x000fe20003f24270 */
[----:B------:R-:W-:Y:S01]  /*3f10*/  FMUL R39, R39, R58 ;  /* 0x0000003a27277220 */ /* 0x000fe20000400000 */
[----:B------:R-:W-:Y:S01]  /*3f20*/  F2FP.BF16.F32.PACK_AB R30, RZ, R30 ;  /* 0x0000001eff1e723e */ /* 0x000fe200000010ff */
[----:B------:R-:W-:Y:S01]  /*3f30*/  @P5 STG.E.U16 desc[UR36][R4.64+0x10], R28 ;  /* 0x0000101c04005986 */ /* 0x000fe2000c101524 */
[----:B------:R-:W-:Y:S01]  /*3f40*/  ISETP.GT.AND P4, PT, R0, RZ, P1 ;  /* 0x000000ff0000720c */ /* 0x000fe20000f84270 */
[-C--:B------:R-:W-:Y:S01]  /*3f50*/  FMUL R40, R40, R58.reuse ;  /* 0x0000003a28287220 */ /* 0x080fe20000400000 */
[----:B------:R-:W-:Y:S01]  /*3f60*/  F2FP.BF16.F32.PACK_AB R31, RZ, R31 ;  /* 0x0000001fff1f723e */ /* 0x000fe200000010ff */
[----:B------:R-:W-:Y:S01]  /*3f70*/  @P3 STG.E.U16 desc[UR36][R4.64+0x12], R29 ;  /* 0x0000121d04003986 */ /* 0x000fe2000c101524 */
[----:B------:R-:W-:Y:S01]  /*3f80*/  ISETP.GT.AND P3, PT, R0, 0x8, P0 ;  /* 0x000000080000780c */ /* 0x000fe20000764270 */
[----:B------:R-:W-:Y:S01]  /*3f90*/  FMUL R41, R41, R58 ;  /* 0x0000003a29297220 */ /* 0x000fe20000400000 */
[----:B------:R-:W-:Y:S01]  /*3fa0*/  ISETP.GT.AND P0, PT, R3, 0x11, PT ;  /* 0x000000110300780c */ /* 0x000fe20003f04270 */
[----:B------:R-:W-:Y:S01]  /*3fb0*/  @P2 STG.E.U16 desc[UR36][R6.64+0x10], R30 ;  /* 0x0000101e06002986 */ /* 0x000fe2000c101524 */
[----:B------:R-:W-:Y:S01]  /*3fc0*/  F2FP.BF16.F32.PACK_AB R32, RZ, R32 ;  /* 0x00000020ff20723e */ /* 0x000fe200000010ff */
[-C--:B------:R-:W-:Y:S01]  /*3fd0*/  FMUL R42, R42, R58.reuse ;  /* 0x0000003a2a2a7220 */ /* 0x080fe20000400000 */
[C---:B------:R-:W-:Y:S01]  /*3fe0*/  ISETP.GT.AND P5, PT, R0.reuse, RZ, P0 ;  /* 0x000000ff0000720c */ /* 0x040fe200007a4270 */
[-C--:B------:R-:W-:Y:S01]  /*3ff0*/  FMUL R43, R43, R58.reuse ;  /* 0x0000003a2b2b7220 */ /* 0x080fe20000400000 */
[----:B------:R-:W-:Y:S01]  /*4000*/  ISETP.GT.AND P2, PT, R0, 0x8, P1 ;  /* 0x000000080000780c */ /* 0x000fe20000f44270 */
[-C--:B------:R-:W-:Y:S01]  /*4010*/  FMUL R44, R44, R58.reuse ;  /* 0x0000003a2c2c7220 */ /* 0x080fe20000400000 */
[----:B------:R-:W-:Y:S01]  /*4020*/  ISETP.GT.AND P1, PT, R3, 0x18, PT ;  /* 0x000000180300780c */ /* 0x000fe20003f24270 */
[-C--:B------:R-:W-:Y:S01]  /*4030*/  FMUL R45, R45, R58.reuse ;  /* 0x0000003a2d2d7220 */ /* 0x080fe20000400000 */
[----:B------:R-:W-:Y:S01]  /*4040*/  F2FP.BF16.F32.PACK_AB R33, RZ, R33 ;  /* 0x00000021ff21723e */ /* 0x000fe200000010ff */
[----:B------:R-:W-:Y:S01]  /*4050*/  @P3 STG.E.U16 desc[UR36][R6.64+0x12], R31 ;  /* 0x0000121f06003986 */ /* 0x000fe2000c101524 */
[----:B------:R-:W-:Y:S01]  /*4060*/  ISETP.GT.AND P3, PT, R0, 0x8, P0 ;  /* 0x000000080000780c */ /* 0x000fe20000764270 */
[-C--:B------:R-:W-:Y:S01]  /*4070*/  FMUL R46, R46, R58.reuse ;  /* 0x0000003a2e2e7220 */ /* 0x080fe20000400000 */
[----:B------:R-:W-:Y:S01]  /*4080*/  ISETP.GT.AND P0, PT, R3, 0x19, PT ;  /* 0x000000190300780c */ /* 0x000fe20003f04270 */
[----:B------:R-:W-:Y:S01]  /*4090*/  @P4 STG.E.U16 desc[UR36][R4.64+0x20], R32 ;  /* 0x0000202004004986 */ /* 0x000fe2000c101524 */
[C---:B------:R-:W-:Y:S01]  /*40a0*/  ISETP.GT.AND P4, PT, R0.reuse, RZ, P1 ;  /* 0x000000ff0000720c */ /* 0x040fe20000f84270 */
[----:B------:R-:W-:Y:S01]  /*40b0*/  FMUL R47, R47, R58 ;  /* 0x0000003a2f2f7220 */ /* 0x000fe20000400000 */
[----:B------:R-:W-:Y:S01]  /*40c0*/  F2FP.BF16.F32.PACK_AB R34, RZ, R34 ;  /* 0x00000022ff22723e */ /* 0x000fe200000010ff */
[----:B------:R-:W-:Y:S01]  /*40d0*/  @P5 STG.E.U16 desc[UR36][R4.64+0x22], R33 ;  /* 0x0000222104005986 */ /* 0x000fe2000c101524 */
[----:B------:R-:W-:Y:S01]  /*40e0*/  ISETP.GT.AND P5, PT, R0, RZ, P0 ;  /* 0x000000ff0000720c */ /* 0x000fe200007a4270 */
[----:B------:R-:W-:Y:S01]  /*40f0*/  FMUL R48, R48, R58 ;  /* 0x0000003a30307220 */ /* 0x000fe20000400000 */
[----:B------:R-:W-:Y:S01]  /*4100*/  F2FP.BF16.F32.PACK_AB R35, RZ, R35 ;  /* 0x00000023ff23723e */ /* 0x000fe200000010ff */
[----:B------:R-:W-:Y:S01]  /*4110*/  @P2 STG.E.U16 desc[UR36][R6.64+0x20], R34 ;  /* 0x0000202206002986 */ /* 0x000fe2000c101524 */
[----:B------:R-:W-:Y:S01]  /*4120*/  F2FP.BF16.F32.PACK_AB R36, RZ, R36 ;  /* 0x00000024ff24723e */ /* 0x000fe200000010ff */
[-C--:B------:R-:W-:Y:S01]  /*4130*/  FMUL R49, R49, R58.reuse ;  /* 0x0000003a31317220 */ /* 0x080fe20000400000 */
[----:B------:R-:W-:Y:S01]  /*4140*/  ISETP.GT.AND P2, PT, R0, 0x8, P1 ;  /* 0x000000080000780c */ /* 0x000fe20000f44270 */
[----:B------:R-:W-:Y:S01]  /*4150*/  @P3 STG.E.U16 desc[UR36][R6.64+0x22], R35 ;  /* 0x0000222306003986 */ /* 0x000fe2000c101524 */
[----:B------:R-:W-:Y:S01]  /*4160*/  ISETP.GT.AND P1, PT, R3, 0x20, PT ;  /* 0x000000200300780c */ /* 0x000fe20003f24270 */
[-C--:B------:R-:W-:Y:S01]  /*4170*/  FMUL R50, R50, R58.reuse ;  /* 0x0000003a32327220 */ /* 0x080fe20000400000 */
[----:B------:R-:W-:Y:S01]  /*4180*/  F2FP.BF16.F32.PACK_AB R37, RZ, R37 ;  /* 0x00000025ff25723e */ /* 0x000fe200000010ff */
[----:B------:R-:W-:Y:S01]  /*4190*/  @P4 STG.E.U16 desc[UR36][R4.64+0x30], R36 ;  /* 0x0000302404004986 */ /* 0x000fe2000c101524 */
[C---:B------:R-:W-:Y:S01]  /*41a0*/  ISETP.GT.AND P3, PT, R0.reuse, 0x8, P0 ;  /* 0x000000080000780c */ /* 0x040fe20000764270 */
[-C--:B------:R-:W-:Y:S01]  /*41b0*/  FMUL R51, R51, R58.reuse ;  /* 0x0000003a33337220 */ /* 0x080fe20000400000 */
[----:B------:R-:W-:Y:S01]  /*41c0*/  ISETP.GT.AND P0, PT, R3, 0x21, PT ;  /* 0x000000210300780c */ /* 0x000fe20003f04270 */
[----:B------:R-:W-:Y:S01]  /*41d0*/  @P5 STG.E.U16 desc[UR36][R4.64+0x32], R37 ;  /* 0x0000322504005986 */ /* 0x000fe2000c101524 */
        /* <DEDUP_REMOVED lines=10> */
[----:B------:R-:W-:-:S02]  /*4280*/  F2FP.BF16.F32.PACK_AB R41, RZ, R41 ;  /* 0x00000029ff29723e */ /* 0x000fc400000010ff */
[C---:B------:R-:W-:Y:S01]  /*4290*/  ISETP.GT.AND P1, PT, R0.reuse, 0x8, P1 ;  /* 0x000000080000780c */ /* 0x040fe20000f24270 */
[----:B------:R-:W-:Y:S01]  /*42a0*/  @P3 STG.E.U16 desc[UR36][R6.64+0x32], R39 ;  /* 0x0000322706003986 */ /* 0x000fe2000c101524 */
[C---:B------:R-:W-:Y:S02]  /*42b0*/  ISETP.GT.AND P2, PT, R0.reuse, 0x8, P0 ;  /* 0x000000080000780c */ /* 0x040fe40000744270 */
[C---:B------:R-:W-:Y:S01]  /*42c0*/  ISETP.GT.AND P0, PT, R3.reuse, 0x29, PT ;  /* 0x000000290300780c */ /* 0x040fe20003f04270 */
[----:B------:R-:W-:Y:S01]  /*42d0*/  @P4 STG.E.U16 desc[UR36][R4.64+0x40], R40 ;  /* 0x0000402804004986 */ /* 0x000fe2000c101524 */
[----:B------:R-:W-:Y:S02]  /*42e0*/  ISETP.GT.AND P4, PT, R3, 0x28, PT ;  /* 0x000000280300780c */ /* 0x000fe40003f84270 */
[----:B------:R-:W-:Y:S01]  /*42f0*/  F2FP.BF16.F32.PACK_AB R42, RZ, R42 ;  /* 0x0000002aff2a723e */ /* 0x000fe200000010ff */
[----:B------:R-:W-:Y:S01]  /*4300*/  @P5 STG.E.U16 desc[UR36][R4.64+0x42], R41 ;  /* 0x0000422904005986 */ /* 0x000fe2000c101524 */
[----:B------:R-:W-:-:S02]  /*4310*/  ISETP.GT.AND P5, PT, R0, RZ, P4 ;  /* 0x000000ff0000720c */ /* 0x000fc400027a4270 */
[C---:B------:R-:W-:Y:S01]  /*4320*/  ISETP.GT.AND P3, PT, R0.reuse, RZ, P0 ;  /* 0x000000ff0000720c */ /* 0x040fe20000764270 */
[----:B------:R-:W-:Y:S01]  /*4330*/  @P1 STG.E.U16 desc[UR36][R6.64+0x40], R42 ;  /* 0x0000402a06001986 */ /* 0x000fe2000c101524 */
[----:B------:R-:W-:Y:S02]  /*4340*/  F2FP.BF16.F32.PACK_AB R43, RZ, R43 ;  /* 0x0000002bff2b723e */ /* 0x000fe400000010ff */
[----:B------:R-:W-:Y:S02]  /*4350*/  F2FP.BF16.F32.PACK_AB R44, RZ, R44 ;  /* 0x0000002cff2c723e */ /* 0x000fe400000010ff */
[C---:B------:R-:W-:Y:S01]  /*4360*/  ISETP.GT.AND P4, PT, R0.reuse, 0x8, P4 ;  /* 0x000000080000780c */ /* 0x040fe20002784270 */
[----:B------:R-:W-:Y:S01]  /*4370*/  @P2 STG.E.U16 desc[UR36][R6.64+0x42], R43 ;  /* 0x0000422b06002986 */ /* 0x000fe2000c101524 */
[----:B------:R-:W-:Y:S02]  /*4380*/  F2FP.BF16.F32.PACK_AB R45, RZ, R45 ;  /* 0x0000002dff2d723e */ /* 0x000fe400000010ff */
[----:B------:R-:W-:Y:S01]  /*4390*/  ISETP.GT.AND P2, PT, R3, 0x31, PT ;  /* 0x000000310300780c */ /* 0x000fe20003f44270 */
[----:B------:R-:W-:Y:S01]  /*43a0*/  @P5 STG.E.U16 desc[UR36][R4.64+0x50], R44 ;  /* 0x0000502c04005986 */ /* 0x000fe2000c101524 */
[----:B------:R-:W-:-:S02]  /*43b0*/  ISETP.GT.AND P5, PT, R0, 0x8, P0 ;  /* 0x000000080000780c */ /* 0x000fc400007a4270 */
[C---:B------:R-:W-:Y:S01]  /*43c0*/  ISETP.GT.AND P1, PT, R3.reuse, 0x38, PT ;  /* 0x000000380300780c */ /* 0x040fe20003f24270 */
[----:B------:R-:W-:Y:S01]  /*43d0*/  @P3 STG.E.U16 desc[UR36][R4.64+0x52], R45 ;  /* 0x0000522d04003986 */ /* 0x000fe2000c101524 */
[C---:B------:R-:W-:Y:S02]  /*43e0*/  ISETP.GT.AND P3, PT, R3.reuse, 0x30, PT ;  /* 0x000000300300780c */ /* 0x040fe40003f64270 */
[----:B------:R-:W-:Y:S01]  /*43f0*/  ISETP.GT.AND P0, PT, R3, 0x39, PT ;  /* 0x000000390300780c */ /* 0x000fe20003f04270 */
[----:B------:R-:W-:Y:S01]  /*4400*/  @P4 IMAD.MOV.U32 R2, RZ, RZ, R6 ;  /* 0x000000ffff024224 */ /* 0x000fe200078e0006 */
[----:B------:R-:W-:Y:S01]  /*4410*/  F2FP.BF16.F32.PACK_AB R46, RZ, R46 ;  /* 0x0000002eff2e723e */ /* 0x000fe200000010ff */
[----:B------:R-:W-:Y:S01]  /*4420*/  @P4 IMAD.MOV.U32 R3, RZ, RZ, R7 ;  /* 0x000000ffff034224 */ /* 0x000fe200078e0007 */
[----:B------:R-:W-:Y:S02]  /*4430*/  F2FP.BF16.F32.PACK_AB R47, RZ, R47 ;  /* 0x0000002fff2f723e */ /* 0x000fe400000010ff */
[----:B------:R-:W-:-:S02]  /*4440*/  F2FP.BF16.F32.PACK_AB R48, RZ, R48 ;  /* 0x00000030ff30723e */ /* 0x000fc400000010ff */
[----:B------:R1:W-:Y:S01]  /*4450*/  @P4 STG.E.U16 desc[UR36][R2.64+0x50], R46 ;  /* 0x0000502e02004986 */ /* 0x0003e2000c101524 */
[C---:B------:R-:W-:Y:S02]  /*4460*/  ISETP.GT.AND P4, PT, R0.reuse, RZ, P2 ;  /* 0x000000ff0000720c */ /* 0x040fe40001784270 */
[----:B------:R-:W-:Y:S02]  /*4470*/  F2FP.BF16.F32.PACK_AB R49, RZ, R49 ;  /* 0x00000031ff31723e */ /* 0x000fe400000010ff */
[----:B------:R-:W-:Y:S02]  /*4480*/  ISETP.GT.AND P2, PT, R0, 0x8, P2 ;  /* 0x000000080000780c */ /* 0x000fe40001744270 */
[----:B------:R-:W-:Y:S02]  /*4490*/  F2FP.BF16.F32.PACK_AB R50, RZ, R50 ;  /* 0x00000032ff32723e */ /* 0x000fe400000010ff */
[----:B------:R-:W-:Y:S02]  /*44a0*/  F2FP.BF16.F32.PACK_AB R51, RZ, R51 ;  /* 0x00000033ff33723e */ /* 0x000fe400000010ff */
[----:B------:R-:W-:Y:S01]  /*44b0*/  F2FP.BF16.F32.PACK_AB R52, RZ, R52 ;  /* 0x00000034ff34723e */ /* 0x000fe200000010ff */
[----:B-1----:R-:W-:Y:S01]  /*44c0*/  @P5 IMAD.MOV.U32 R2, RZ, RZ, R6 ;  /* 0x000000ffff025224 */ /* 0x002fe200078e0006 */
[----:B------:R-:W-:Y:S01]  /*44d0*/  F2FP.BF16.F32.PACK_AB R53, RZ, R53 ;  /* 0x00000035ff35723e */ /* 0x000fe200000010ff */
[----:B------:R-:W-:Y:S01]  /*44e0*/  @P5 IMAD.MOV.U32 R3, RZ, RZ, R7 ;  /* 0x000000ffff035224 */ /* 0x000fe200078e0007 */
[----:B------:R-:W-:-:S02]  /*44f0*/  F2FP.BF16.F32.PACK_AB R54, RZ, R54 ;  /* 0x00000036ff36723e */ /* 0x000fc400000010ff */
[----:B------:R-:W-:Y:S02]  /*4500*/  F2FP.BF16.F32.PACK_AB R55, RZ, R55 ;  /* 0x00000037ff37723e */ /* 0x000fe400000010ff */
[----:B------:R1:W-:Y:S01]  /*4510*/  @P5 STG.E.U16 desc[UR36][R2.64+0x52], R47 ;  /* 0x0000522f02005986 */ /* 0x0003e2000c101524 */
[C---:B------:R-:W-:Y:S02]  /*4520*/  ISETP.GT.AND P5, PT, R0.reuse, RZ, P3 ;  /* 0x000000ff0000720c */ /* 0x040fe40001fa4270 */
[----:B------:R-:W-:-:S11]  /*4530*/  ISETP.GT.AND P3, PT, R0, 0x8, P3 ;  /* 0x000000080000780c */ /* 0x000fd60001f64270 */
[----:B-1----:R-:W-:Y:S02]  /*4540*/  @P5 IMAD.MOV.U32 R2, RZ, RZ, R4 ;  /* 0x000000ffff025224 */ /* 0x002fe400078e0004 */
[----:B------:R-:W-:-:S05]  /*4550*/  @P5 IMAD.MOV.U32 R3, RZ, RZ, R5 ;  /* 0x000000ffff035224 */ /* 0x000fca00078e0005 */
[----:B------:R1:W-:Y:S01]  /*4560*/  @P5 STG.E.U16 desc[UR36][R2.64+0x60], R48 ;  /* 0x0000603002005986 */ /* 0x0003e2000c101524 */
[C---:B------:R-:W-:Y:S02]  /*4570*/  ISETP.GT.AND P5, PT, R0.reuse, RZ, P0 ;  /* 0x000000ff0000720c */ /* 0x040fe400007a4270 */
[----:B------:R-:W-:Y:S01]  /*4580*/  ISETP.GT.AND P0, PT, R0, 0x8, P0 ;  /* 0x000000080000780c */ /* 0x000fe20000704270 */
[----:B-1----:R-:W-:Y:S02]  /*4590*/  @P4 IMAD.MOV.U32 R2, RZ, RZ, R4 ;  /* 0x000000ffff024224 */ /* 0x002fe400078e0004 */
[----:B------:R-:W-:-:S05]  /*45a0*/  @P4 IMAD.MOV.U32 R3, RZ, RZ, R5 ;  /* 0x000000ffff034224 */ /* 0x000fca00078e0005 */
[----:B------:R1:W-:Y:S01]  /*45b0*/  @P4 STG.E.U16 desc[UR36][R2.64+0x62], R49 ;  /* 0x0000623102004986 */ /* 0x0003e2000c101524 */
[C---:B------:R-:W-:Y:S02]  /*45c0*/  ISETP.GT.AND P4, PT, R0.reuse, RZ, P1 ;  /* 0x000000ff0000720c */ /* 0x040fe40000f84270 */
[----:B------:R-:W-:Y:S01]  /*45d0*/  ISETP.GT.AND P1, PT, R0, 0x8, P1 ;  /* 0x000000080000780c */ /* 0x000fe20000f24270 */
[----:B-1----:R-:W-:Y:S02]  /*45e0*/  @P3 IMAD.MOV.U32 R2, RZ, RZ, R6 ;  /* 0x000000ffff023224 */ /* 0x002fe400078e0006 */
[----:B------:R-:W-:-:S05]  /*45f0*/  @P3 IMAD.MOV.U32 R3, RZ, RZ, R7 ;  /* 0x000000ffff033224 */ /* 0x000fca00078e0007 */
[----:B------:R1:W-:Y:S02]  /*4600*/  @P3 STG.E.U16 desc[UR36][R2.64+0x60], R50 ;  /* 0x0000603202003986 */ /* 0x0003e4000c101524 */
[----:B-1----:R-:W-:Y:S02]  /*4610*/  @P2 IMAD.MOV.U32 R2, RZ, RZ, R6 ;  /* 0x000000ffff022224 */ /* 0x002fe400078e0006 */
[----:B------:R-:W-:-:S05]  /*4620*/  @P2 IMAD.MOV.U32 R3, RZ, RZ, R7 ;  /* 0x000000ffff032224 */ /* 0x000fca00078e0007 */
[----:B------:R1:W-:Y:S02]  /*4630*/  @P2 STG.E.U16 desc[UR36][R2.64+0x62], R51 ;  /* 0x0000623302002986 */ /* 0x0003e4000c101524 */
[----:B-1----:R-:W-:Y:S02]  /*4640*/  @P4 IMAD.MOV.U32 R2, RZ, RZ, R4 ;  /* 0x000000ffff024224 */ /* 0x002fe400078e0004 */
[----:B------:R-:W-:-:S05]  /*4650*/  @P4 IMAD.MOV.U32 R3, RZ, RZ, R5 ;  /* 0x000000ffff034224 */ /* 0x000fca00078e0005 */
[----:B------:R1:W-:Y:S04]  /*4660*/  @P4 STG.E.U16 desc[UR36][R2.64+0x70], R52 ;  /* 0x0000703402004986 */ /* 0x0003e8000c101524 */
[----:B------:R2:W-:Y:S01]  /*4670*/  @P5 STG.E.U16 desc[UR36][R4.64+0x72], R53 ;  /* 0x0000723504005986 */ /* 0x0005e2000c101524 */
[----:B-1----:R-:W-:Y:S02]  /*4680*/  @P1 IMAD.MOV.U32 R2, RZ, RZ, R6 ;  /* 0x000000ffff021224 */ /* 0x002fe400078e0006 */
[----:B------:R-:W-:-:S05]  /*4690*/  @P1 IMAD.MOV.U32 R3, RZ, RZ, R7 ;  /* 0x000000ffff031224 */ /* 0x000fca00078e0007 */
[----:B------:R2:W-:Y:S04]  /*46a0*/  @P1 STG.E.U16 desc[UR36][R2.64+0x70], R54 ;  /* 0x0000703602001986 */ /* 0x0005e8000c101524 */
[----:B------:R2:W-:Y:S02]  /*46b0*/  @P0 STG.E.U16 desc[UR36][R6.64+0x72], R55 ;  /* 0x0000723706000986 */ /* 0x0005e4000c101524 */
.L_x_99:
[----:B------:R-:W-:Y:S05]  /*46c0*/  BSYNC B0 ;  /* 0x0000000000007941 */ /* 0x000fea0003800000 */
.L_x_37:
[----:B0-2---:R-:W2:Y:S01]  /*46d0*/  LDL.64 R2, [R1] ;  /* 0x0000000001027983 */ /* 0x005ea20000100a00 */
[----:B------:R-:W-:Y:S01]  /*46e0*/  ULDC.64 UR4, c[0x0][0x650] ;  /* 0x0001940000047ab9 */ /* 0x000fe20000000a00 */
[----:B------:R0:W-:Y:S01]  /*46f0*/  SYNCS.ARRIVE.TRANS64.A1T0 RZ, [R66+UR47], RZ ;  /* 0x000000ff42ff79a7 */ /* 0x0001e2000810002f */
[----:B------:R-:W-:Y:S01]  /*4700*/  PRMT R0, RZ, 0x7610, R0 ;  /* 0x00007610ff007816 */ /* 0x000fe20000000000 */
[----:B-----5:R-:W-:Y:S02]  /*4710*/  IMAD.MOV.U32 R19, RZ, RZ, -0x1 ;  /* 0xffffffffff137424 */ /* 0x020fe400078e00ff */
[----:B------:R-:W-:Y:S01]  /*4720*/  IMAD.MOV.U32 R22, RZ, RZ, -0x1 ;  /* 0xffffffffff167424 */ /* 0x000fe200078e00ff */
[----:B--2---:R-:W-:-:S04]  /*4730*/  LEA R18, P0, R2, R18, 0x1 ;  /* 0x0000001202127211 */ /* 0x004fc800078008ff */
[----:B------:R-:W-:Y:S01]  /*4740*/  LEA.HI.X R17, R2, R17, R23, 0x1, P0 ;  /* 0x0000001102117211 */ /* 0x000fe200000f0c17 */
[----:B------:R-:W-:Y:S01]  /*4750*/  IMAD.MOV.U32 R2, RZ, RZ, -0x1 ;  /* 0xffffffffff027424 */ /* 0x000fe200078e00ff */
[----:B------:R-:W-:-:S04]  /*4760*/  ISETP.GE.U32.AND P0, PT, R18, UR4, PT ;  /* 0x0000000412007c0c */ /* 0x000fc8000bf06070 */
[----:B------:R-:W-:-:S13]  /*4770*/  ISETP.GE.U32.AND.EX P0, PT, R17, UR5, PT, P0 ;  /* 0x0000000511007c0c */ /* 0x000fda000bf06100 */
[----:B0-----:R-:W-:Y:S05]  /*4780*/  @P0 BRA `(.L_x_100) ;  /* 0x0000000400700947 */ /* 0x001fea0003800000 */
[----:B-1----:R-:W0:Y:S01]  /*4790*/  S2R R10, SR_CTAID.X ;  /* 0x00000000000a7919 */ /* 0x002e220000002500 */
[----:B---34-:R-:W1:Y:S01]  /*47a0*/  LDC.64 R8, c[0x0][0x628] ;  /* 0x00018a00ff087b82 */ /* 0x018e620000000a00 */
[----:B------:R-:W-:Y:S01]  /*47b0*/  ULDC UR4, c[0x0][0x150] ;  /* 0x0000540000047ab9 */ /* 0x000fe20000000800 */
[----:B------:R-:W-:Y:S01]  /*47c0*/  IMAD.MOV.U32 R6, RZ, RZ, R18 ;  /* 0x000000ffff067224 */ /* 0x000fe200078e0012 */
[----:B------:R-:W2:Y:S01]  /*47d0*/  S2R R20, SR_CTAID.Y ;  /* 0x0000000000147919 */ /* 0x000ea20000002600 */
[----:B------:R-:W-:-:S04]  /*47e0*/  IMAD.MOV.U32 R7, RZ, RZ, R17 ;  /* 0x000000ffff077224 */ /* 0x000fc800078e0011 */
[----:B------:R-:W3:Y:S08]  /*47f0*/  LDC R15, c[0x0][0x144] ;  /* 0x00005100ff0f7b82 */ /* 0x000ef00000000800 */
[----:B------:R-:W4:Y:S08]  /*4800*/  LDC R0, c[0x0][0x630] ;  /* 0x00018c00ff007b82 */ /* 0x000f300000000800 */
[----:B------:R-:W2:Y:S01]  /*4810*/  LDC.64 R12, c[0x0][0x620] ;  /* 0x00018800ff0c7b82 */ /* 0x000ea20000000a00 */
[----:B-1----:R-:W-:-:S04]  /*4820*/  ISETP.NE.U32.AND P0, PT, R8, RZ, PT ;  /* 0x000000ff0800720c */ /* 0x002fc80003f05070 */
[----:B------:R-:W-:Y:S02]  /*4830*/  ISETP.NE.AND.EX P0, PT, R9, RZ, PT, P0 ;  /* 0x000000ff0900720c */ /* 0x000fe40003f05300 */
[----:B0-----:R-:W-:-:S05]  /*4840*/  I2FP.F32.U32 R2, R10 ;  /* 0x0000000a00027245 */ /* 0x001fca0000201000 */
[----:B------:R-:W-:-:S04]  /*4850*/  FMUL R2, R2, UR4 ;  /* 0x0000000402027c20 */ /* 0x000fc80008400000 */
[----:B------:R0:W1:Y:S02]  /*4860*/  F2I.U32.TRUNC.NTZ R14, R2 ;  /* 0x00000002000e7305 */ /* 0x000064000020f000 */
[----:B---34-:R-:W-:Y:S05]  /*4870*/  @!P0 BRA `(.L_x_101) ;  /* 0x0000000000288947 */ /* 0x018fea0003800000 */
[----:B------:R-:W3:Y:S02]  /*4880*/  LDC R3, c[0x0][0x634] ;  /* 0x00018d00ff037b82 */ /* 0x000ee40000000800 */
[----:B---3--:R-:W-:-:S05]  /*4890*/  IADD3 R7, P0, R18, R3, RZ ;  /* 0x0000000312077210 */ /* 0x008fca0007f1e0ff */
[----:B------:R-:W-:-:S04]  /*48a0*/  IMAD.X R11, RZ, RZ, R17, P0 ;  /* 0x000000ffff0b7224 */ /* 0x000fc800000e0611 */
[----:B0-----:R-:W-:-:S04]  /*48b0*/  IMAD.WIDE.U32 R2, R11, R8, RZ ;  /* 0x000000080b027225 */ /* 0x001fc800078e00ff */
[----:B------:R-:W-:-:S04]  /*48c0*/  IMAD.WIDE.U32 R4, P0, R7, R9, R2 ;  /* 0x0000000907047225 */ /* 0x000fc80007800002 */
[----:B------:R-:W-:-:S04]  /*48d0*/  IMAD.WIDE.U32 R2, R7, R8, RZ ;  /* 0x0000000807027225 */ /* 0x000fc800078e00ff */
[----:B------:R-:W-:Y:S01]  /*48e0*/  IMAD.X R7, RZ, RZ, RZ, P0 ;  /* 0x000000ffff077224 */ /* 0x000fe200000e06ff */
[----:B------:R-:W-:Y:S01]  /*48f0*/  IADD3 RZ, P0, R3, R4, RZ ;  /* 0x0000000403ff7210 */ /* 0x000fe20007f1e0ff */
[----:B------:R-:W-:-:S04]  /*4900*/  IMAD.MOV.U32 R6, RZ, RZ, R5 ;  /* 0x000000ffff067224 */ /* 0x000fc800078e0005 */
[----:B------:R-:W-:-:S08]  /*4910*/  IMAD.WIDE.U32.X R6, R11, R9, R6, P0 ;  /* 0x000000090b067225 */ /* 0x000fd000000e0406 */
.L_x_101:
[----:B------:R-:W3:Y:S01]  /*4920*/  LDC.64 R26, c[0x0][0x640] ;  /* 0x00019000ff1a7b82 */ /* 0x000ee20000000a00 */
[-C--:B------:R-:W-:Y:S01]  /*4930*/  SHF.R.U64 R11, R6, R0.reuse, R7 ;  /* 0x00000000060b7219 */ /* 0x080fe20000001207 */
[----:B------:R-:W-:Y:S01]  /*4940*/  IMAD.MOV.U32 R19, RZ, RZ, R17 ;  /* 0x000000ffff137224 */ /* 0x000fe200078e0011 */
[----:B------:R-:W-:Y:S01]  /*4950*/  SHF.R.U32.HI R0, RZ, R0, R7 ;  /* 0x00000000ff007219 */ /* 0x000fe20000011607 */
[----:B-1----:R-:W-:Y:S01]  /*4960*/  IMAD.MOV R14, RZ, RZ, -R14 ;  /* 0x000000ffff0e7224 */ /* 0x002fe200078e0a0e */
[----:B------:R-:W-:Y:S01]  /*4970*/  IADD3 R5, P0, RZ, -R11, RZ ;  /* 0x8000000bff057210 */ /* 0x000fe20007f1e0ff */
[----:B------:R-:W-:Y:S01]  /*4980*/  ULDC UR4, c[0x0][0x154] ;  /* 0x0000550000047ab9 */ /* 0x000fe20000000800 */
[----:B------:R-:W-:Y:S01]  /*4990*/  IMAD.MOV.U32 R7, RZ, RZ, 0x1 ;  /* 0x00000001ff077424 */ /* 0x000fe200078e00ff */
[----:B------:R-:W1:Y:S01]  /*49a0*/  LDC R4, c[0x0][0x618] ;  /* 0x00018600ff047b82 */ /* 0x000e620000000800 */
[----:B------:R-:W-:Y:S02]  /*49b0*/  IMAD R22, R15, R14, R10 ;  /* 0x0000000e0f167224 */ /* 0x000fe400078e020a */
[----:B------:R-:W-:-:S04]  /*49c0*/  IMAD.X R3, RZ, RZ, ~R0, P0 ;  /* 0x000000ffff037224 */ /* 0x000fc800000e0e00 */
[-C--:B--2---:R-:W-:Y:S01]  /*49d0*/  IMAD R0, R3, R12.reuse, RZ ;  /* 0x0000000c03007224 */ /* 0x084fe200078e02ff */
[----:B------:R-:W2:Y:S01]  /*49e0*/  LDC R6, c[0x0][0x608] ;  /* 0x00018200ff067b82 */ /* 0x000ea20000000800 */
[----:B0-----:R-:W-:-:S04]  /*49f0*/  IMAD.WIDE.U32 R2, R5, R12, R18 ;  /* 0x0000000c05027225 */ /* 0x001fc800078e0012 */
[----:B------:R-:W-:Y:S01]  /*4a00*/  IMAD R5, R5, R13, R0 ;  /* 0x0000000d05057224 */ /* 0x000fe200078e0200 */
[----:B------:R-:W-:Y:S02]  /*4a10*/  I2FP.F32.U32 R0, R20 ;  /* 0x0000001400007245 */ /* 0x000fe40000201000 */
[----:B------:R-:W0:Y:S01]  /*4a20*/  LDC R24, c[0x0][0x658] ;  /* 0x00019600ff187b82 */ /* 0x000e220000000800 */
[----:B------:R-:W-:Y:S01]  /*4a30*/  IMAD.IADD R3, R3, 0x1, R5 ;  /* 0x0000000103037824 */ /* 0x000fe200078e0205 */
[----:B---3--:R-:W-:Y:S01]  /*4a40*/  ISETP.NE.U32.AND P0, PT, R26, RZ, PT ;  /* 0x000000ff1a00720c */ /* 0x008fe20003f05070 */
[----:B------:R-:W-:Y:S01]  /*4a50*/  FMUL R0, R0, UR4 ;  /* 0x0000000400007c20 */ /* 0x000fe20008400000 */
[----:B------:R-:W-:Y:S02]  /*4a60*/  IMAD.MOV.U32 R5, RZ, RZ, -0x1 ;  /* 0xffffffffff057424 */ /* 0x000fe400078e00ff */
[----:B------:R-:W-:Y:S01]  /*4a70*/  ISETP.NE.AND.EX P0, PT, R27, RZ, PT, P0 ;  /* 0x000000ff1b00720c */ /* 0x000fe20003f05300 */
[----:B------:R3:W4:Y:S01]  /*4a80*/  F2I.U32.TRUNC.NTZ R12, R0 ;  /* 0x00000000000c7305 */ /* 0x000722000020f000 */
[----:B------:R-:W3:Y:S01]  /*4a90*/  LDC R15, c[0x0][0x148] ;  /* 0x00005200ff0f7b82 */ /* 0x000ee20000000800 */
[----:B-1----:R-:W-:-:S02]  /*4aa0*/  SHF.R.U64 R10, R2, R4, R3 ;  /* 0x00000004020a7219 */ /* 0x002fc40000001203 */
[----:B------:R-:W-:-:S05]  /*4ab0*/  SHF.R.U32.HI R3, RZ, R4, R3 ;  /* 0x00000004ff037219 */ /* 0x000fca0000011603 */
[----:B------:R-:W1:Y:S01]  /*4ac0*/  LDC R14, c[0x0][0x600] ;  /* 0x00018000ff0e7b82 */ /* 0x000e620000000800 */
[-CC-:B--2---:R-:W-:Y:S02]  /*4ad0*/  SHF.R.U64 R8, R10, R6.reuse, R3.reuse ;  /* 0x000000060a087219 */ /* 0x184fe40000001203 */
[----:B------:R-:W-:-:S05]  /*4ae0*/  SHF.R.U32.HI R3, RZ, R6, R3 ;  /* 0x00000006ff037219 */ /* 0x000fca0000011603 */
[----:B------:R-:W2:Y:S01]  /*4af0*/  LDC R21, c[0x0][0x648] ;  /* 0x00019200ff157b82 */ /* 0x000ea20000000800 */
[-CC-:B0-----:R-:W-:Y:S02]  /*4b00*/  SHF.R.U64 R13, R8, R24.reuse, R3.reuse ;  /* 0x00000018080d7219 */ /* 0x181fe40000001203 */
[-C--:B------:R-:W-:Y:S02]  /*4b10*/  SHF.L.U32 R5, R5, R24.reuse, RZ ;  /* 0x0000001805057219 */ /* 0x080fe400000006ff */
[-C--:B------:R-:W-:Y:S01]  /*4b20*/  SHF.R.U32.HI R3, RZ, R24.reuse, R3 ;  /* 0x00000018ff037219 */ /* 0x080fe20000011603 */
[----:B------:R-:W-:Y:S01]  /*4b30*/  IMAD.MOV.U32 R2, RZ, RZ, R13 ;  /* 0x000000ffff027224 */ /* 0x000fe200078e000d */
[----:B------:R-:W-:Y:S01]  /*4b40*/  SHF.L.U32 R24, R7, R24, RZ ;  /* 0x0000001807187219 */ /* 0x000fe200000006ff */
[----:B------:R-:W0:Y:S01]  /*4b50*/  LDC R25, c[0x0][0x638] ;  /* 0x00018e00ff197b82 */ /* 0x000e220000000800 */
[----:B------:R-:W-:-:S07]  /*4b60*/  LOP3.LUT R19, RZ, R5, RZ, 0x33, !PT ;  /* 0x00000005ff137212 */ /* 0x000fce00078e33ff */
[----:B------:R-:W0:Y:S01]  /*4b70*/  LDC R28, c[0x0][0x610] ;  /* 0x00018400ff1c7b82 */ /* 0x000e220000000800 */
[----:B----4-:R-:W-:Y:S05]  /*4b80*/  @!P0 BRA `(.L_x_102) ;  /* 0x0000000000288947 */ /* 0x010fea0003800000 */
[----:B---3--:R-:W3:Y:S02]  /*4b90*/  LDC R0, c[0x0][0x64c] ;  /* 0x00019300ff007b82 */ /* 0x008ee40000000800 */
[----:B---3--:R-:W-:-:S05]  /*4ba0*/  IADD3 R7, P0, R13, R0, RZ ;  /* 0x000000000d077210 */ /* 0x008fca0007f1e0ff */
        /* <DEDUP_REMOVED lines=8> */
.L_x_102:
[----:B------:R-:W4:Y:S01]  /*4c30*/  LDC R4, c[0x0][0x65c] ;  /* 0x00019700ff047b82 */ /* 0x000f220000000800 */
[----:B--23--:R-:W-:Y:S01]  /*4c40*/  SHF.R.U64 R0, R2, R21, R3 ;  /* 0x0000001502007219 */ /* 0x00cfe20000001203 */
[----:B-1----:R-:W-:Y:S01]  /*4c50*/  VIADD R3, R14, 0xffffffff ;  /* 0xffffffff0e037836 */ /* 0x002fe20000000000 */
[----:B------:R-:W-:Y:S01]  /*4c60*/  LOP3.LUT R19, R8, R19, RZ, 0xc0, !PT ;  /* 0x0000001308137212 */ /* 0x000fe200078ec0ff */
[----:B------:R-:W-:Y:S02]  /*4c70*/  IMAD.MOV R12, RZ, RZ, -R12 ;  /* 0x000000ffff0c7224 */ /* 0x000fe400078e0a0c */
[----:B------:R-:W-:Y:S01]  /*4c80*/  IMAD.MOV R2, RZ, RZ, -R0 ;  /* 0x000000ffff027224 */ /* 0x000fe200078e0a00 */
[----:B------:R-:W-:Y:S01]  /*4c90*/  LOP3.LUT R3, R10, R3, RZ, 0xc0, !PT ;  /* 0x000000030a037212 */ /* 0x000fe200078ec0ff */
[----:B------:R-:W-:Y:S02]  /*4ca0*/  IMAD R19, R24, R0, R19 ;  /* 0x0000000018137224 */ /* 0x000fe400078e0213 */
[----:B0-----:R-:W-:-:S04]  /*4cb0*/  IMAD R0, R2, R25, R13 ;  /* 0x0000001902007224 */ /* 0x001fc800078e020d */
[----:B------:R-:W-:Y:S01]  /*4cc0*/  IMAD R2, R0, R14, R3 ;  /* 0x0000000e00027224 */ /* 0x000fe200078e0203 */
[----:B----4-:R-:W-:Y:S01]  /*4cd0*/  ISETP.NE.AND P0, PT, R4, 0x1, PT ;  /* 0x000000010400780c */ /* 0x010fe20003f05270 */
[----:B------:R-:W-:-:S05]  /*4ce0*/  IMAD.MOV.U32 R4, RZ, RZ, 0x1 ;  /* 0x00000001ff047424 */ /* 0x000fca00078e00ff */
[----:B------:R-:W-:-:S07]  /*4cf0*/  PRMT R0, R4, 0x7610, R0 ;  /* 0x0000761004007816 */ /* 0x000fce0000000000 */
[----:B------:R-:W-:-:S04]  /*4d00*/  @P0 IMAD R22, R15, R12, R20 ;  /* 0x0000000c0f160224 */ /* 0x000fc800078e0214 */
[----:B------:R-:W-:-:S05]  /*4d10*/  IMAD R19, R19, R28, R22 ;  /* 0x0000001c13137224 */ /* 0x000fca00078e0216 */
[----:B------:R-:W-:Y:S02]  /*4d20*/  SEL R22, R2, R19, !P0 ;  /* 0x0000001302167207 */ /* 0x000fe40004000000 */
[----:B------:R-:W-:Y:S01]  /*4d30*/  SEL R19, R19, R2, !P0 ;  /* 0x0000000213137207 */ /* 0x000fe20004000000 */
[----:B------:R-:W-:-:S07]  /*4d40*/  IMAD.MOV.U32 R2, RZ, RZ, R11 ;  /* 0x000000ffff027224 */ /* 0x000fce00078e000b */
.L_x_100:
[----:B------:R-:W-:Y:S02]  /*4d50*/  LOP3.LUT P0, RZ, R0, 0xff, RZ, 0xc0, !PT ;  /* 0x000000ff00ff7812 */ /* 0x000fe4000780c0ff */
[----:B------:R-:W-:-:S11]  /*4d60*/  LOP3.LUT R73, R73, 0x1, RZ, 0x3c, !PT ;  /* 0x0000000149497812 */ /* 0x000fd600078e3cff */
[----:B------:R-:W-:Y:S05]  /*4d70*/  @P0 BRA `(.L_x_103) ;  /* 0xffffffcc00300947 */ /* 0x000fea000383ffff */
[----:B------:R-:W-:Y:S05]  /*4d80*/  EXIT ;  /* 0x000000000000794d */ /* 0x000fea0003800000 */
.L_x_18:
[----:B------:R-:W-:-:S08]  /*4d90*/  ISETP.NE.AND P0, PT, R5, RZ, PT ;  /* 0x000000ff0500720c */ /* 0x000fd00003f05270 */
[----:B0-----:R-:W0:-:S00]  /*4da0*/  USETMAXREG.DEALLOC.CTAPOOL 0x28 ;  /* 0x00000028000079c8 */ /* 0x001e0000080e0500 */
[----:B------:R-:W-:Y:S05]  /*4db0*/  @P0 EXIT ;  /* 0x000000000000094d */ /* 0x000fea0003800000 */
[----:B0-----:R-:W-:Y:S01]  /*4dc0*/  LOP3.LUT P0, RZ, R8, 0xff, RZ, 0xc0, !PT ;  /* 0x000000ff08ff7812 */ /* 0x001fe2000780c0ff */
[----:B------:R-:W-:Y:S02]  /*4dd0*/  IMAD.MOV.U32 R0, RZ, RZ, 0x1 ;  /* 0x00000001ff007424 */ /* 0x000fe400078e00ff */
[----:B------:R-:W-:-:S10]  /*4de0*/  IMAD.MOV.U32 R6, RZ, RZ, RZ ;  /* 0x000000ffff067224 */ /* 0x000fd400078e00ff */
[----:B------:R-:W-:Y:S05]  /*4df0*/  @!P0 BRA `(.L_x_104) ;  /* 0x0000000c00788947 */ /* 0x000fea0003800000 */
[----:B------:R-:W0:Y:S01]  /*4e00*/  S2UR UR9, SR_CgaCtaId ;  /* 0x00000000000979c3 */ /* 0x000e220000008800 */
[----:B------:R-:W-:Y:S01]  /*4e10*/  UMOV UR10, 0x1 ;  /* 0x00000001000a7882 */ /* 0x000fe20000000000 */
[----:B------:R-:W-:Y:S01]  /*4e20*/  LOP3.LUT P0, RZ, R4, 0x1f, RZ, 0xc0, !PT ;  /* 0x0000001f04ff7812 */ /* 0x000fe2000780c0ff */
[----:B------:R-:W-:Y:S01]  /*4e30*/  ULDC UR5, c[0x0][0x658] ;  /* 0x0001960000057ab9 */ /* 0x000fe20000000800 */
[----:B------:R-:W-:Y:S01]  /*4e40*/  UMOV UR7, 0xffffffff ;  /* 0xffffffff00077882 */ /* 0x000fe20000000000 */
[----:B------:R-:W-:Y:S01]  /*4e50*/  BSSY B0, `(.L_x_104) ;  /* 0x00000d8000007945 */ /* 0x000fe20003800000 */
[----:B------:R-:W-:Y:S01]  /*4e60*/  USHF.L.U32 UR7, UR7, UR5, URZ ;  /* 0x0000000507077299 */ /* 0x000fe2000800063f */
[C---:B------:R-:W-:Y:S01]  /*4e70*/  ISETP.NE.AND P2, PT, R3.reuse, RZ, PT ;  /* 0x000000ff0300720c */ /* 0x040fe20003f45270 */
[----:B------:R-:W-:Y:S01]  /*4e80*/  IMAD.MOV.U32 R8, RZ, RZ, 0x1 ;  /* 0x00000001ff087424 */ /* 0x000fe200078e00ff */
[----:B------:R-:W-:Y:S01]  /*4e90*/  ISETP.NE.OR P0, PT, R3, RZ, !P0 ;  /* 0x000000ff0300720c */ /* 0x000fe20004705670 */
[----:B------:R-:W-:Y:S01]  /*4ea0*/  IMAD.MOV.U32 R0, RZ, RZ, 0x1 ;  /* 0x00000001ff007424 */ /* 0x000fe200078e00ff */
[----:B------:R-:W-:Y:S01]  /*4eb0*/  LOP3.LUT R7, R16, 0x2, RZ, 0xfc, !PT ;  /* 0x0000000210077812 */ /* 0x000fe200078efcff */
[----:B------:R-:W-:Y:S01]  /*4ec0*/  IMAD.MOV.U32 R6, RZ, RZ, RZ ;  /* 0x000000ffff067224 */ /* 0x000fe200078e00ff */
[----:B------:R-:W-:Y:S01]  /*4ed0*/  ULDC UR4, c[0x0][0x600] ;  /* 0x0001800000047ab9 */ /* 0x000fe20000000800 */
[----:B------:R-:W-:Y:S01]  /*4ee0*/  UMOV UR18, 0x5 ;  /* 0x0000000500127882 */ /* 0x000fe20000000000 */
[----:B------:R-:W-:-:S02]  /*4ef0*/  UIADD3 UR26, UR40, 0x1, URZ ;  /* 0x00000001281a7890 */ /* 0x000fc4000fffe03f */
[----:B------:R-:W-:Y:S02]  /*4f00*/  UIADD3 UR4, UR4, -0x1, URZ ;  /* 0xffffffff04047890 */ /* 0x000fe4000fffe03f */
[----:B------:R-:W-:Y:S02]  /*4f10*/  USHF.L.U32 UR5, UR10, UR5, URZ ;  /* 0x000000050a057299 */ /* 0x000fe4000800063f */
[----:B------:R-:W-:Y:S01]  /*4f20*/  ULOP3.LUT UR7, URZ, UR7, URZ, 0x33, !UPT ;  /* 0x000000073f077292 */ /* 0x000fe2000f8e333f */
[----:B------:R-:W-:Y:S01]  /*4f30*/  ULDC.64 UR24, c[0x0][0x198] ;  /* 0x0000660000187ab9 */ /* 0x000fe20000000a00 */
[----:B0-----:R-:W-:Y:S02]  /*4f40*/  ULOP3.LUT UR8, UR9, 0x1, URZ, 0xc0, !UPT ;  /* 0x0000000109087892 */ /* 0x001fe4000f8ec03f */
[----:B------:R-:W-:Y:S02]  /*4f50*/  USHF.R.U32.HI UR27, URZ, 0x1, UR9 ;  /* 0x000000013f1b7899 */ /* 0x000fe40008011609 */
[----:B------:R-:W-:-:S02]  /*4f60*/  USHF.L.U32 UR6, UR9, 0x5, URZ ;  /* 0x0000000509067899 */ /* 0x000fc4000800063f */
[----:B------:R-:W-:Y:S02]  /*4f70*/  USHF.L.U32 UR28, UR9, 0xa, URZ ;  /* 0x0000000a091c7899 */ /* 0x000fe4000800063f */
[----:B------:R-:W-:Y:S02]  /*4f80*/  ULOP3.LUT UR9, UR9, 0xfffffffe, URZ, 0xc0, !UPT ;  /* 0xfffffffe09097892 */ /* 0x000fe4000f8ec03f */
[----:B------:R-:W-:Y:S02]  /*4f90*/  UISETP.GT.U32.AND UP0, UPT, UR8, 0xffff, UPT ;  /* 0x0000ffff0800788c */ /* 0x000fe4000bf04070 */
[----:B------:R-:W-:Y:S02]  /*4fa0*/  USHF.L.U32 UR13, UR10, UR9, URZ ;  /* 0x000000090a0d7299 */ /* 0x000fe4000800063f */
[----:B------:R-:W-:Y:S02]  /*4fb0*/  ULOP3.LUT UR9, UR9, 0x1, URZ, 0xfc, !UPT ;  /* 0x0000000109097892 */ /* 0x000fe4000f8efc3f */
[----:B------:R-:W-:-:S02]  /*4fc0*/  USEL UR8, UR8, 0xffff, !UP0 ;  /* 0x0000ffff08087887 */ /* 0x000fc4000c000000 */
[----:B------:R-:W-:Y:S02]  /*4fd0*/  USHF.L.U32 UR9, UR10, UR9, URZ ;  /* 0x000000090a097299 */ /* 0x000fe4000800063f */
[----:B------:R-:W-:Y:S02]  /*4fe0*/  ULOP3.LUT UR8, UR8, 0xffff, URZ, 0xc0, !UPT ;  /* 0x0000ffff08087892 */ /* 0x000fe4000f8ec03f */
[----:B------:R-:W-:Y:S02]  /*4ff0*/  ULOP3.LUT UR6, UR6, 0x20, URZ, 0xc0, !UPT ;  /* 0x0000002006067892 */ /* 0x000fe4000f8ec03f */
[----:B------:R-:W-:Y:S02]  /*5000*/  ULOP3.LUT UR13, UR13, UR9, URZ, 0xfc, !UPT ;  /* 0x000000090d0d7292 */ /* 0x000fe4000f8efc3f */
[----:B------:R-:W-:-:S12]  /*5010*/  USHF.L.U32 UR18, UR18, UR8, URZ ;  /* 0x0000000812127299 */ /* 0x000fd8000800063f */
.L_x_116:
[----:B------:R-:W-:-:S03]  /*5020*/  UMOV UR8, 0xffffffff ;  /* 0xffffffff00087882 */ /* 0x000fc60000000000 */
[----:B------:R-:W-:Y:S05]  /*5030*/  BRA.DIV UR8, `(.L_x_105) ;  /* 0x0000001e085c7947 */ /* 0x000fea000b800000 */
[----:B------:R-:W-:-:S13]  /*5040*/  ELECT P6, URZ, PT ;  /* 0x00000000003f782f */ /* 0x000fda00038c0000 */
.L_x_153:
[----:B------:R-:W0:Y:S01]  /*5050*/  LDC R3, c[0x0][0x28c] ;  /* 0x0000a300ff037b82 */ /* 0x000e220000000800 */
[----:B------:R-:W-:Y:S01]  /*5060*/  BSSY B1, `(.L_x_106) ;  /* 0x000003e000017945 */ /* 0x000fe20003800000 */
[----:B0-----:R-:W-:-:S13]  /*5070*/  ISETP.LT.OR P6, PT, R3, 0x1, !P6 ;  /* 0x000000010300780c */ /* 0x001fda00077c1670 */
[----:B------:R-:W-:Y:S05]  /*5080*/  @P6 BRA `(.L_x_107) ;  /* 0x0000000000ec6947 */ /* 0x000fea0003800000 */
[----:B------:R-:W-:Y:S01]  /*5090*/  LEA R19, R19, UR27, 0x1 ;  /* 0x0000001b13137c11 */ /* 0x000fe2000f8e08ff */
[----:B------:R-:W-:Y:S01]  /*50a0*/  IMAD.MOV.U32 R12, RZ, RZ, RZ ;  /* 0x000000ffff0c7224 */ /* 0x000fe200078e00ff */
[----:B------:R-:W-:Y:S01]  /*50b0*/  LEA R22, R22, UR6, 0x6 ;  /* 0x0000000616167c11 */ /* 0x000fe2000f8e30ff */
[----:B------:R-:W-:Y:S02]  /*50c0*/  IMAD.U32 R13, RZ, RZ, UR26 ;  /* 0x0000001aff0d7e24 */ /* 0x000fe4000f8e00ff */
[----:B------:R-:W-:Y:S02]  /*50d0*/  IMAD.MOV.U32 R3, RZ, RZ, R0 ;  /* 0x000000ffff037224 */ /* 0x000fe400078e0000 */
[----:B------:R-:W-:Y:S02]  /*50e0*/  IMAD.MOV.U32 R4, RZ, RZ, R6 ;  /* 0x000000ffff047224 */ /* 0x000fe400078e0006 */
[----:B------:R-:W-:-:S07]  /*50f0*/  IMAD.SHL.U32 R19, R19, 0x20, RZ ;  /* 0x0000002013137824 */ /* 0x000fce00078e00ff */
.L_x_111:
[----:B------:R-:W0:Y:S01]  /*5100*/  S2R R10, SR_CgaCtaId ;  /* 0x00000000000a7919 */ /* 0x000e220000008800 */
[----:B------:R-:W-:Y:S01]  /*5110*/  MOV R5, 0x400 ;  /* 0x0000040000057802 */ /* 0x000fe20000000f00 */
[----:B------:R-:W1:Y:S03]  /*5120*/  @!P2 LDC R9, c[0x0][0x500] ;  /* 0x00014000ff09ab82 */ /* 0x000e660000000800 */
[----:B0-----:R-:W-:Y:S02]  /*5130*/  LEA R11, R10, R5, 0x18 ;  /* 0x000000050a0b7211 */ /* 0x001fe400078ec0ff */
[----:B------:R-:W-:-:S03]  /*5140*/  SHF.L.U32 R5, R3, 0x1f, RZ ;  /* 0x0000001f03057819 */ /* 0x000fc600000006ff */
[----:B------:R-:W-:-:S04]  /*5150*/  IMAD R10, R4, 0x8, R11 ;  /* 0x00000008040a7824 */ /* 0x000fc800078e020b */
[----:B------:R-:W0:Y:S02]  /*5160*/  SYNCS.PHASECHK.TRANS64.TRYWAIT P1, [R10+URZ+0xe0], R5 ;  /* 0x0000e0050a0075a7 */ /* 0x000e24000802017f */
[----:B01----:R-:W-:Y:S05]  /*5170*/  @!P1 BRA `(.L_x_108) ;  /* 0x0000001c002c9947 */ /* 0x003fea0003800000 */
.L_x_154:
[----:B0-----:R-:W-:Y:S01]  /*5180*/  PRMT R5, R7, 0x9910, RZ ;  /* 0x0000991007057816 */ /* 0x001fe200000000ff */
[----:B------:R0:W-:Y:S03]  /*5190*/  @!P2 SYNCS.ARRIVE.TRANS64 RZ, [R10+URZ], R9 ;  /* 0x000000090affa9a7 */ /* 0x0001e6000800003f */
[----:B------:R-:W-:-:S13]  /*51a0*/  ISETP.NE.AND P1, PT, R5, 0x2, PT ;  /* 0x000000020500780c */ /* 0x000fda0003f25270 */
[----:B0-----:R-:W-:Y:S05]  /*51b0*/  @P1 BRA `(.L_x_109) ;  /* 0x0000000000041947 */ /* 0x001fea0003800000 */
[----:B------:R-:W-:Y:S01]  /*51c0*/  BPT.TRAP 0x1 ;  /* 0x000000040000795c */ /* 0x000fe20000300000 */
.L_x_109:
[----:B------:R-:W-:Y:S05]  /*51d0*/  @P0 BRA `(.L_x_110) ;  /* 0x0000000000040947 */ /* 0x000fea0003800000 */
[----:B------:R-:W-:Y:S01]  /*51e0*/  BPT.TRAP 0x1 ;  /* 0x000000040000795c */ /* 0x000fe20000300000 */
.L_x_110:
[----:B------:R-:W-:Y:S01]  /*51f0*/  R2UR UR8, R4 ;  /* 0x00000000040872ca */ /* 0x000fe200000e0000 */
[----:B------:R-:W-:Y:S01]  /*5200*/  VIADD R13, R13, 0xffffffff ;  /* 0xffffffff0d0d7836 */ /* 0x000fe20000000000 */
[----:B------:R-:W-:Y:S01]  /*5210*/  R2UR UR15, R11 ;  /* 0x000000000b0f72ca */ /* 0x000fe200000e0000 */
[----:B------:R-:W-:Y:S01]  /*5220*/  UIADD3 UR14, UP0, UR24, 0xf0, URZ ;  /* 0x000000f0180e7890 */ /* 0x000fe2000ff1e03f */
[----:B------:R-:W-:Y:S01]  /*5230*/  R2UR UR22, R19 ;  /* 0x00000000131672ca */ /* 0x000fe200000e0000 */
[----:B------:R-:W-:Y:S01]  /*5240*/  UIADD3 UR30, UP1, UR24, 0x1f0, URZ ;  /* 0x000001f0181e7890 */ /* 0x000fe2000ff3e03f */
[----:B------:R-:W-:Y:S01]  /*5250*/  R2UR UR9, R10 ;  /* 0x000000000a0972ca */ /* 0x000fe200000e0000 */
[----:B------:R-:W-:Y:S01]  /*5260*/  UPRMT UR19, URZ, 0x5410, UR18 ;  /* 0x000054103f137896 */ /* 0x000fe20008000012 */
[----:B------:R-:W-:Y:S01]  /*5270*/  R2UR UR10, R12 ;  /* 0x000000000c0a72ca */ /* 0x000fe200000e0000 */
[----:B------:R-:W-:Y:S01]  /*5280*/  VIADD R4, R4, 0x1 ;  /* 0x0000000104047836 */ /* 0x000fe20000000000 */
[----:B------:R-:W-:Y:S01]  /*5290*/  R2UR UR12, R2 ;  /* 0x00000000020c72ca */ /* 0x000fe200000e0000 */
[----:B------:R-:W-:Y:S01]  /*52a0*/  UPRMT UR29, URZ, 0x5410, UR13 ;  /* 0x000054103f1d7896 */ /* 0x000fe2000800000d */
[----:B------:R-:W-:Y:S01]  /*52b0*/  R2UR UR23, R22 ;  /* 0x00000000161772ca */ /* 0x000fe200000e0000 */
[----:B------:R-:W-:Y:S01]  /*52c0*/  USHF.L.U32 UR8, UR8, 0xb, URZ ;  /* 0x0000000b08087899 */ /* 0x000fe2000800063f */
[----:B------:R-:W-:Y:S01]  /*52d0*/  ISETP.GT.AND P3, PT, R13, 0x1, PT ;  /* 0x000000010d00780c */ /* 0x000fe20003f64270 */
[----:B------:R-:W-:Y:S01]  /*52e0*/  UIADD3.X UR31, URZ, UR25, URZ, UP1, !UPT ;  /* 0x000000193f1f7290 */ /* 0x000fe20008ffe43f */
[----:B------:R-:W-:Y:S01]  /*52f0*/  ISETP.NE.AND P1, PT, R4, 0x1c, PT ;  /* 0x0000001c0400780c */ /* 0x000fe20003f25270 */
[----:B------:R-:W-:Y:S01]  /*5300*/  ULEA UR11, UR27, UR8, 0xa ;  /* 0x000000081b0b7291 */ /* 0x000fe2000f8e503f */
[----:B------:R-:W-:Y:S01]  /*5310*/  VIADD R12, R12, 0x20 ;  /* 0x000000200c0c7836 */ /* 0x000fe20000000000 */
[----:B------:R-:W-:Y:S01]  /*5320*/  ULOP3.LUT UR8, UR8, 0x400, UR28, 0xf8, !UPT ;  /* 0x0000040008087892 */ /* 0x000fe2000f8ef81c */
[----:B------:R-:W-:Y:S01]  /*5330*/  SEL R10, RZ, 0x1, P1 ;  /* 0x00000001ff0a7807 */ /* 0x000fe20000800000 */
[----:B------:R-:W-:Y:S01]  /*5340*/  ULEA UR11, UR11, UR15, 0x1 ;  /* 0x0000000f0b0b7291 */ /* 0x000fe2000f8e083f */
[----:B------:R-:W-:Y:S01]  /*5350*/  SEL R4, R4, RZ, P1 ;  /* 0x000000ff04047207 */ /* 0x000fe20000800000 */
[----:B------:R-:W-:Y:S01]  /*5360*/  ULEA UR8, UR8, UR15, 0x1 ;  /* 0x0000000f08087291 */ /* 0x000fe2000f8e083f */
[----:B------:R-:W-:Y:S01]  /*5370*/  LOP3.LUT R3, R3, R10, RZ, 0x3c, !PT ;  /* 0x0000000a03037212 */ /* 0x000fe200078e3cff */
[----:B------:R-:W-:-:S02]  /*5380*/  UIADD3 UR20, UR11, 0x300, URZ ;  /* 0x000003000b147890 */ /* 0x000fc4000fffe03f */
[----:B------:R-:W-:Y:S02]  /*5390*/  UIADD3.X UR15, URZ, UR25, URZ, UP0, !UPT ;  /* 0x000000193f0f7290 */ /* 0x000fe400087fe43f */
[----:B------:R-:W-:Y:S01]  /*53a0*/  UIADD3 UR21, UR8, 0x1c300, URZ ;  /* 0x0001c30008157890 */ /* 0x000fe2000fffe03f */
[----:B------:R-:W-:Y:S01]  /*53b0*/  UMOV UR16, 0x0 ;  /* 0x0000000000107882 */ /* 0x000fe20000000000 */
[----:B------:R-:W-:Y:S01]  /*53c0*/  UMOV UR17, 0x10000000 ;  /* 0x1000000000117882 */ /* 0x000fe20000000000 */
[----:B------:R-:W-:Y:S01]  /*53d0*/  UMOV UR11, UR22 ;  /* 0x00000016000b7c82 */ /* 0x000fe20008000000 */
[----:B------:R-:W-:-:S03]  /*53e0*/  UMOV UR8, UR20 ;  /* 0x0000001400087c82 */ /* 0x000fc60008000000 */
[----:B------:R0:W-:Y:S02]  /*53f0*/  UTMALDG.3D.MULTICAST [UR8], [UR14], UR19, desc[UR16] ;  /* 0x000010080e0073b4 */ /* 0x0001e40008011813 */
[----:B0-----:R-:W-:Y:S01]  /*5400*/  UMOV UR8, UR21 ;  /* 0x0000001500087c82 */ /* 0x001fe20008000000 */
[----:B------:R-:W-:Y:S02]  /*5410*/  UMOV UR11, UR23 ;  /* 0x00000017000b7c82 */ /* 0x000fe40008000000 */
[----:B------:R0:W-:Y:S02]  /*5420*/  UTMALDG.3D.MULTICAST [UR8], [UR30], UR29, desc[UR16] ;  /* 0x000010081e0073b4 */ /* 0x0001e4000801181d */
[----:B0-----:R-:W-:Y:S05]  /*5430*/  @P3 BRA `(.L_x_111) ;  /* 0xfffffffc00303947 */ /* 0x001fea000383ffff */
.L_x_107:
[----:B------:R-:W-:Y:S05]  /*5440*/  BSYNC B1 ;  /* 0x0000000000017941 */ /* 0x000fea0003800000 */
.L_x_106:
[----:B------:R-:W2:Y:S01]  /*5450*/  LDL.64 R10, [R1] ;  /* 0x00000000010a7983 */ /* 0x000ea20000100a00 */
[----:B------:R-:W-:Y:S01]  /*5460*/  LOP3.LUT P4, RZ, R8, 0xff, RZ, 0xc0, !PT ;  /* 0x000000ff08ff7812 */ /* 0x000fe2000788c0ff */
[----:B------:R-:W-:Y:S01]  /*5470*/  VIADD R9, R6, UR40 ;  /* 0x0000002806097c36 */ /* 0x000fe20008000000 */
[----:B------:R-:W-:Y:S01]  /*5480*/  ULDC.64 UR8, c[0x0][0x650] ;  /* 0x0001940000087ab9 */ /* 0x000fe20000000a00 */
[----:B------:R-:W-:Y:S01]  /*5490*/  IMAD.U32 R4, RZ, RZ, UR40 ;  /* 0x00000028ff047e24 */ /* 0x000fe2000f8e00ff */
[----:B------:R-:W-:Y:S01]  /*54a0*/  UISETP.GE.U32.AND UP0, UPT, UR40, 0x1c, UPT ;  /* 0x0000001c2800788c */ /* 0x000fe2000bf06070 */
[----:B------:R-:W-:Y:S01]  /*54b0*/  BSSY B1, `(.L_x_112) ;  /* 0x000006f000017945 */ /* 0x000fe20003800000 */
[----:B------:R-:W-:Y:S01]  /*54c0*/  ISETP.GT.U32.AND P1, PT, R9, 0x1b, PT ;  /* 0x0000001b0900780c */ /* 0x000fe20003f24070 */
[----:B------:R-:W-:Y:S01]  /*54d0*/  IMAD.MOV.U32 R19, RZ, RZ, -0x1 ;  /* 0xffffffffff137424 */ /* 0x000fe200078e00ff */
[----:B------:R-:W-:Y:S01]  /*54e0*/  PRMT R8, RZ, 0x7610, R8 ;  /* 0x00007610ff087816 */ /* 0x000fe20000000008 */
[----:B------:R-:W-:Y:S01]  /*54f0*/  IMAD.MOV.U32 R22, RZ, RZ, -0x1 ;  /* 0xffffffffff167424 */ /* 0x000fe200078e00ff */
[----:B------:R-:W-:-:S02]  /*5500*/  ISETP.LT.U32.AND P1, PT, R4, 0x1c, P1 ;  /* 0x0000001c0400780c */ /* 0x000fc40000f21070 */
[----:B------:R-:W-:Y:S01]  /*5510*/  PLOP3.LUT P3, PT, PT, PT, UP0, 0x80, 0x0 ;  /* 0x000000000000781c */ /* 0x000fe20003f6f008 */
[----:B------:R-:W0:Y:S01]  /*5520*/  @P4 S2R R3, SR_CgaCtaId ;  /* 0x0000000000034919 */ /* 0x000e220000008800 */
[----:B------:R-:W-:Y:S02]  /*5530*/  @P4 MOV R2, 0x400 ;  /* 0x0000040000024802 */ /* 0x000fe40000000f00 */
[----:B------:R-:W-:-:S04]  /*5540*/  SEL R5, RZ, 0x1, !P1 ;  /* 0x00000001ff057807 */ /* 0x000fc80004800000 */
[----:B------:R-:W-:Y:S02]  /*5550*/  LOP3.LUT R0, R0, R5, RZ, 0x3c, !PT ;  /* 0x0000000500007212 */ /* 0x000fe400078e3cff */
[----:B0-----:R-:W-:-:S04]  /*5560*/  @P4 LEA R2, R3, R2, 0x18 ;  /* 0x0000000203024211 */ /* 0x001fc800078ec0ff */
[----:B------:R0:W-:Y:S02]  /*5570*/  @P4 SYNCS.ARRIVE.TRANS64.A1T0 RZ, [R2+URZ+0x1f8], RZ ;  /* 0x0001f8ff02ff49a7 */ /* 0x0001e4000810003f */
[----:B0-----:R-:W-:-:S05]  /*5580*/  SHF.R.U32.HI R2, RZ, 0x2, R9 ;  /* 0x00000002ff027819 */ /* 0x001fca0000011609 */
[----:B------:R-:W-:-:S04]  /*5590*/  IMAD.WIDE.U32 R2, R2, 0x24924925, RZ ;  /* 0x2492492502027825 */ /* 0x000fc800078e00ff */
[----:B------:R-:W-:Y:S01]  /*55a0*/  IMAD R6, R3, -0x1c, R9 ;  /* 0xffffffe403067824 */ /* 0x000fe200078e0209 */
[--C-:B------:R-:W-:Y:S01]  /*55b0*/  @P3 LOP3.LUT R0, R0, 0x1, R3.reuse, 0x78, !PT ;  /* 0x0000000100003812 */ /* 0x100fe200078e7803 */
[----:B------:R-:W-:Y:S01]  /*55c0*/  IMAD.MOV.U32 R2, RZ, RZ, -0x1 ;  /* 0xffffffffff027424 */ /* 0x000fe200078e00ff */
[----:B------:R-:W-:Y:S02]  /*55d0*/  PRMT R3, RZ, 0x7610, R3 ;  /* 0x00007610ff037816 */ /* 0x000fe40000000003 */
[----:B--2---:R-:W-:-:S04]  /*55e0*/  IADD3 R18, P4, R18, R10, RZ ;  /* 0x0000000a12127210 */ /* 0x004fc80007f9e0ff */
[----:B------:R-:W-:Y:S01]  /*55f0*/  ISETP.GE.U32.AND P1, PT, R18, UR8, PT ;  /* 0x0000000812007c0c */ /* 0x000fe2000bf26070 */
[----:B------:R-:W-:-:S05]  /*5600*/  IMAD.X R17, R17, 0x1, R23, P4 ;  /* 0x0000000111117824 */ /* 0x000fca00020e0617 */
[----:B------:R-:W-:-:S13]  /*5610*/  ISETP.GE.U32.AND.EX P1, PT, R17, UR9, PT, P1 ;  /* 0x0000000911007c0c */ /* 0x000fda000bf26110 */
[----:B------:R-:W-:Y:S05]  /*5620*/  @P1 BRA `(.L_x_113) ;  /* 0x00000004005c1947 */ /* 0x000fea0003800000 */
[----:B------:R-:W0:Y:S01]  /*5630*/  S2R R11, SR_CTAID.X ;  /* 0x00000000000b7919 */ /* 0x000e220000002500 */
[----:B------:R-:W-:Y:S01]  /*5640*/  ULDC.64 UR8, c[0x0][0x628] ;  /* 0x00018a0000087ab9 */ /* 0x000fe20000000a00 */
[----:B------:R-:W1:Y:S01]  /*5650*/  LDC R12, c[0x0][0x144] ;  /* 0x00005100ff0c7b82 */ /* 0x000e620000000800 */
[----:B------:R-:W-:Y:S01]  /*5660*/  ISETP.NE.U32.AND P1, PT, RZ, UR8, PT ;  /* 0x00000008ff007c0c */ /* 0x000fe2000bf25070 */
[----:B------:R-:W2:Y:S01]  /*5670*/  S2R R9, SR_CTAID.Y ;  /* 0x0000000000097919 */ /* 0x000ea20000002600 */
[----:B------:R-:W-:Y:S01]  /*5680*/  ULDC UR10, c[0x0][0x150] ;  /* 0x00005400000a7ab9 */ /* 0x000fe20000000800 */
[----:B------:R-:W-:Y:S01]  /*5690*/  ULDC UR11, c[0x0][0x630] ;  /* 0x00018c00000b7ab9 */ /* 0x000fe20000000800 */
[----:B------:R-:W-:Y:S01]  /*56a0*/  ISETP.NE.AND.EX P1, PT, RZ, UR9, PT, P1 ;  /* 0x00000009ff007c0c */ /* 0x000fe2000bf25310 */
[----:B------:R-:W-:Y:S01]  /*56b0*/  IMAD.MOV.U32 R2, RZ, RZ, R18 ;  /* 0x000000ffff027224 */ /* 0x000fe200078e0012 */
[----:B0-----:R-:W-:-:S05]  /*56c0*/  I2FP.F32.U32 R3, R11 ;  /* 0x0000000b00037245 */ /* 0x001fca0000201000 */
[----:B------:R-:W-:Y:S01]  /*56d0*/  FMUL R14, R3, UR10 ;  /* 0x0000000a030e7c20 */ /* 0x000fe20008400000 */
[----:B------:R-:W-:-:S05]  /*56e0*/  IMAD.MOV.U32 R3, RZ, RZ, R17 ;  /* 0x000000ffff037224 */ /* 0x000fca00078e0011 */
[----:B--2---:R-:W-:Y:S05]  /*56f0*/  @!P1 BRA `(.L_x_114) ;  /* 0x0000000000289947 */ /* 0x004fea0003800000 */
[----:B------:R-:W-:Y:S02]  /*5700*/  ULDC UR10, c[0x0][0x634] ;  /* 0x00018d00000a7ab9 */ /* 0x000fe40000000800 */
[----:B------:R-:W-:-:S05]  /*5710*/  IADD3 R3, P1, R18, UR10, RZ ;  /* 0x0000000a12037c10 */ /* 0x000fca000ff3e0ff */
[----:B------:R-:W-:-:S04]  /*5720*/  IMAD.X R13, RZ, RZ, R17, P1 ;  /* 0x000000ffff0d7224 */ /* 0x000fc800008e0611 */
[----:B------:R-:W-:-:S04]  /*5730*/  IMAD.WIDE.U32 R4, R13, UR8, RZ ;  /* 0x000000080d047c25 */ /* 0x000fc8000f8e00ff */
[----:B------:R-:W-:-:S04]  /*5740*/  IMAD.WIDE.U32 R4, P1, R3, UR9, R4 ;  /* 0x0000000903047c25 */ /* 0x000fc8000f820004 */
[----:B------:R-:W-:-:S04]  /*5750*/  IMAD.WIDE.U32 R2, R3, UR8, RZ ;  /* 0x0000000803027c25 */ /* 0x000fc8000f8e00ff */
[----:B------:R-:W-:Y:S01]  /*5760*/  IMAD.MOV.U32 R2, RZ, RZ, R5 ;  /* 0x000000ffff027224 */ /* 0x000fe200078e0005 */
[----:B------:R-:W-:Y:S01]  /*5770*/  IADD3 RZ, P3, R3, R4, RZ ;  /* 0x0000000403ff7210 */ /* 0x000fe20007f7e0ff */
[----:B------:R-:W-:-:S04]  /*5780*/  IMAD.X R3, RZ, RZ, RZ, P1 ;  /* 0x000000ffff037224 */ /* 0x000fc800008e06ff */
[----:B------:R-:W-:-:S08]  /*5790*/  IMAD.WIDE.U32.X R2, R13, UR9, R2, P3 ;  /* 0x000000090d027c25 */ /* 0x000fd000098e0402 */
.L_x_114:
[--C-:B------:R-:W-:Y:S01]  /*57a0*/  SHF.R.U64 R10, R2, UR11, R3.reuse ;  /* 0x0000000b020a7c19 */ /* 0x100fe20008001203 */
[----:B------:R-:W0:Y:S01]  /*57b0*/  F2I.U32.TRUNC.NTZ R14, R14 ;  /* 0x0000000e000e7305 */ /* 0x000e22000020f000 */
[----:B------:R-:W-:Y:S01]  /*57c0*/  SHF.R.U32.HI R2, RZ, UR11, R3 ;  /* 0x0000000bff027c19 */ /* 0x000fe20008011603 */
[----:B------:R-:W-:Y:S01]  /*57d0*/  ULDC.64 UR8, c[0x0][0x620] ;  /* 0x0001880000087ab9 */ /* 0x000fe20000000a00 */
[----:B------:R-:W-:Y:S01]  /*57e0*/  IADD3 R5, P1, RZ, -R10, RZ ;  /* 0x8000000aff057210 */ /* 0x000fe20007f3e0ff */
[----:B------:R-:W-:Y:S01]  /*57f0*/  IMAD.MOV.U32 R3, RZ, RZ, R17 ;  /* 0x000000ffff037224 */ /* 0x000fe200078e0011 */
[----:B------:R-:W-:-:S03]  /*5800*/  ULDC.64 UR10, c[0x0][0x640] ;  /* 0x00019000000a7ab9 */ /* 0x000fc60000000a00 */
[----:B------:R-:W-:Y:S01]  /*5810*/  IMAD.X R2, RZ, RZ, ~R2, P1 ;  /* 0x000000ffff027224 */ /* 0x000fe200008e0e02 */
[----:B------:R-:W-:-:S03]  /*5820*/  ISETP.NE.U32.AND P1, PT, RZ, UR10, PT ;  /* 0x0000000aff007c0c */ /* 0x000fc6000bf25070 */
[----:B------:R-:W-:Y:S01]  /*5830*/  IMAD R4, R2, UR8, RZ ;  /* 0x0000000802047c24 */ /* 0x000fe2000f8e02ff */
[----:B------:R-:W-:Y:S01]  /*5840*/  ISETP.NE.AND.EX P1, PT, RZ, UR11, PT, P1 ;  /* 0x0000000bff007c0c */ /* 0x000fe2000bf25310 */
[----:B------:R-:W-:-:S04]  /*5850*/  IMAD.MOV.U32 R2, RZ, RZ, R18 ;  /* 0x000000ffff027224 */ /* 0x000fc800078e0012 */
[----:B------:R-:W-:Y:S01]  /*5860*/  IMAD.WIDE.U32 R2, R5, UR8, R2 ;  /* 0x0000000805027c25 */ /* 0x000fe2000f8e0002 */
[----:B------:R-:W-:-:S03]  /*5870*/  ULDC UR8, c[0x0][0x618] ;  /* 0x0001860000087ab9 */ /* 0x000fc60000000800 */
[----:B------:R-:W-:Y:S01]  /*5880*/  IMAD R5, R5, UR9, R4 ;  /* 0x0000000905057c24 */ /* 0x000fe2000f8e0204 */
[----:B------:R-:W-:Y:S01]  /*5890*/  ULDC UR9, c[0x0][0x154] ;  /* 0x0000550000097ab9 */ /* 0x000fe20000000800 */
[----:B0-----:R-:W-:Y:S02]  /*58a0*/  IMAD.MOV R4, RZ, RZ, -R14 ;  /* 0x000000ffff047224 */ /* 0x001fe400078e0a0e */
[----:B------:R-:W0:Y:S01]  /*58b0*/  LDC R14, c[0x0][0x148] ;  /* 0x00005200ff0e7b82 */ /* 0x000e220000000800 */
[----:B------:R-:W-:Y:S02]  /*58c0*/  IMAD.IADD R3, R3, 0x1, R5 ;  /* 0x0000000103037824 */ /* 0x000fe400078e0205 */
[----:B-1----:R-:W-:Y:S01]  /*58d0*/  IMAD R11, R12, R4, R11 ;  /* 0x000000040c0b7224 */ /* 0x002fe200078e020b */
[----:B------:R-:W-:Y:S02]  /*58e0*/  I2FP.F32.U32 R4, R9 ;  /* 0x0000000900047245 */ /* 0x000fe40000201000 */
[----:B------:R-:W-:-:S02]  /*58f0*/  SHF.R.U64 R12, R2, UR8, R3 ;  /* 0x00000008020c7c19 */ /* 0x000fc40008001203 */
[----:B------:R-:W-:Y:S01]  /*5900*/  SHF.R.U32.HI R3, RZ, UR8, R3 ;  /* 0x00000008ff037c19 */ /* 0x000fe20008011603 */
[----:B------:R-:W-:Y:S01]  /*5910*/  FMUL R4, R4, UR9 ;  /* 0x0000000904047c20 */ /* 0x000fe20008400000 */
[----:B------:R-:W-:Y:S02]  /*5920*/  ULDC UR8, c[0x0][0x608] ;  /* 0x0001820000087ab9 */ /* 0x000fe40000000800 */
[--C-:B------:R-:W-:Y:S01]  /*5930*/  SHF.R.U64 R15, R12, UR8, R3.reuse ;  /* 0x000000080c0f7c19 */ /* 0x100fe20008001203 */
[----:B------:R1:W2:Y:S01]  /*5940*/  F2I.U32.TRUNC.NTZ R20, R4 ;  /* 0x0000000400147305 */ /* 0x0002a2000020f000 */
[----:B------:R-:W-:Y:S01]  /*5950*/  SHF.R.U32.HI R2, RZ, UR8, R3 ;  /* 0x00000008ff027c19 */ /* 0x000fe20008011603 */
[----:B------:R-:W-:-:S03]  /*5960*/  ULDC UR8, c[0x0][0x658] ;  /* 0x0001960000087ab9 */ /* 0x000fc60000000800 */
[--C-:B------:R-:W-:Y:S02]  /*5970*/  SHF.R.U64 R13, R15, UR8, R2.reuse ;  /* 0x000000080f0d7c19 */ /* 0x100fe40008001202 */
[----:B------:R-:W-:-:S03]  /*5980*/  SHF.R.U32.HI R19, RZ, UR8, R2 ;  /* 0x00000008ff137c19 */ /* 0x000fc60008011602 */
[----:B------:R-:W-:Y:S02]  /*5990*/  IMAD.MOV.U32 R2, RZ, RZ, R13 ;  /* 0x000000ffff027224 */ /* 0x000fe400078e000d */
[----:B------:R-:W-:Y:S01]  /*59a0*/  IMAD.MOV.U32 R3, RZ, RZ, R19 ;  /* 0x000000ffff037224 */ /* 0x000fe200078e0013 */
[----:B-1----:R-:W-:Y:S06]  /*59b0*/  @!P1 BRA `(.L_x_115) ;  /* 0x0000000000289947 */ /* 0x002fec0003800000 */
        /* <DEDUP_REMOVED lines=10> */
.L_x_115:
[----:B------:R-:W1:Y:S01]  /*5a60*/  LDC R4, c[0x0][0x65c] ;  /* 0x00019700ff047b82 */ /* 0x000e620000000800 */
[----:B------:R-:W-:Y:S01]  /*5a70*/  ULDC UR8, c[0x0][0x648] ;  /* 0x0001920000087ab9 */ /* 0x000fe20000000800 */
[----:B------:R-:W-:Y:S01]  /*5a80*/  LOP3.LUT R15, R15, UR7, RZ, 0xc0, !PT ;  /* 0x000000070f0f7c12 */ /* 0x000fe2000f8ec0ff */
[----:B--2---:R-:W-:Y:S01]  /*5a90*/  IMAD.MOV R20, RZ, RZ, -R20 ;  /* 0x000000ffff147224 */ /* 0x004fe200078e0a14 */
[----:B------:R-:W-:Y:S01]  /*5aa0*/  SHF.R.U64 R2, R2, UR8, R3 ;  /* 0x0000000802027c19 */ /* 0x000fe20008001203 */
[----:B------:R-:W-:Y:S01]  /*5ab0*/  ULDC UR8, c[0x0][0x638] ;  /* 0x00018e0000087ab9 */ /* 0x000fe20000000800 */
[----:B------:R-:W-:Y:S01]  /*5ac0*/  LOP3.LUT R12, R12, UR4, RZ, 0xc0, !PT ;  /* 0x000000040c0c7c12 */ /* 0x000fe2000f8ec0ff */
[----:B------:R-:W-:Y:S01]  /*5ad0*/  ULDC UR9, c[0x0][0x610] ;  /* 0x0001840000097ab9 */ /* 0x000fe20000000800 */
[----:B------:R-:W-:Y:S01]  /*5ae0*/  IMAD.MOV.U32 R3, RZ, RZ, 0x1 ;  /* 0x00000001ff037424 */ /* 0x000fe200078e00ff */
[----:B-1----:R-:W-:Y:S01]  /*5af0*/  ISETP.NE.AND P1, PT, R4, 0x1, PT ;  /* 0x000000010400780c */ /* 0x002fe20003f25270 */
[----:B------:R-:W-:-:S02]  /*5b00*/  IMAD.MOV R4, RZ, RZ, -R2 ;  /* 0x000000ffff047224 */ /* 0x000fc400078e0a02 */
[----:B------:R-:W-:Y:S02]  /*5b10*/  IMAD R2, R2, UR5, R15 ;  /* 0x0000000502027c24 */ /* 0x000fe4000f8e020f */
[----:B------:R-:W-:Y:S01]  /*5b20*/  IMAD R13, R4, UR8, R13 ;  /* 0x00000008040d7c24 */ /* 0x000fe2000f8e020d */
[----:B------:R-:W-:-:S07]  /*5b30*/  ULDC UR8, c[0x0][0x600] ;  /* 0x0001800000087ab9 */ /* 0x000fce0000000800 */
[----:B0-----:R-:W-:-:S04]  /*5b40*/  @P1 IMAD R11, R14, R20, R9 ;  /* 0x000000140e0b1224 */ /* 0x001fc800078e0209 */
[----:B------:R-:W-:Y:S02]  /*5b50*/  IMAD R11, R2, UR9, R11 ;  /* 0x00000009020b7c24 */ /* 0x000fe4000f8e020b */
[----:B------:R-:W-:-:S05]  /*5b60*/  IMAD R2, R13, UR8, R12 ;  /* 0x000000080d027c24 */ /* 0x000fca000f8e020c */
[----:B------:R-:W-:Y:S02]  /*5b70*/  SEL R22, R2, R11, !P1 ;  /* 0x0000000b02167207 */ /* 0x000fe40004800000 */
[----:B------:R-:W-:Y:S01]  /*5b80*/  SEL R19, R11, R2, !P1 ;  /* 0x000000020b137207 */ /* 0x000fe20004800000 */
[----:B------:R-:W-:-:S07]  /*5b90*/  IMAD.MOV.U32 R2, RZ, RZ, R10 ;  /* 0x000000ffff027224 */ /* 0x000fce00078e000a */
.L_x_113:
[----:B------:R-:W-:Y:S05]  /*5ba0*/  BSYNC B1 ;  /* 0x0000000000017941 */ /* 0x000fea0003800000 */
.L_x_112:
[----:B------:R-:W-:-:S13]  /*5bb0*/  LOP3.LUT P1, RZ, R3, 0xff, RZ, 0xc0, !PT ;  /* 0x000000ff03ff7812 */ /* 0x000fda000782c0ff */
[----:B------:R-:W-:Y:S05]  /*5bc0*/  @P1 BRA `(.L_x_116) ;  /* 0xfffffff400141947 */ /* 0x000fea000383ffff */
[----:B------:R-:W-:Y:S05]  /*5bd0*/  BSYNC B0 ;  /* 0x0000000000007941 */ /* 0x000fea0003800000 */
.L_x_104:
[----:B------:R-:W-:-:S03]  /*5be0*/  UMOV UR8, 0xffffffff ;  /* 0xffffffff00087882 */ /* 0x000fc60000000000 */
[----:B------:R-:W-:Y:S05]  /*5bf0*/  BRA.DIV UR8, `(.L_x_117) ;  /* 0x0000001208a07947 */ /* 0x000fea000b800000 */
[----:B------:R-:W-:-:S13]  /*5c00*/  ELECT P6, URZ, PT ;  /* 0x00000000003f782f */ /* 0x000fda00038c0000 */
.L_x_157:
[----:B------:R-:W-:Y:S04]  /*5c10*/  BSSY B0, `(.L_x_118) ;  /* 0x0000103000007945 */ /* 0x000fe80003800000 */
[----:B------:R-:W-:Y:S05]  /*5c20*/  @!P6 BRA `(.L_x_119) ;  /* 0x000000100004e947 */ /* 0x000fea0003800000 */
[----:B------:R-:W-:-:S04]  /*5c30*/  LOP3.LUT R16, R16, 0x2, RZ, 0xfc, !PT ;  /* 0x0000000210107812 */ /* 0x000fc800078efcff */
[----:B------:R-:W-:-:S13]  /*5c40*/  ISETP.NE.AND P0, PT, R16, 0x3, PT ;  /* 0x000000031000780c */ /* 0x000fda0003f05270 */
[----:B------:R-:W-:Y:S05]  /*5c50*/  @!P0 BRA `(.L_x_120) ;  /* 0x0000000000048947 */ /* 0x000fea0003800000 */
[----:B------:R-:W-:Y:S01]  /*5c60*/  BPT.TRAP 0x1 ;  /* 0x000000040000795c */ /* 0x000fe20000300000 */
.L_x_120:
[----:B------:R-:W0:Y:S01]  /*5c70*/  S2R R3, SR_CgaCtaId ;  /* 0x0000000000037919 */ /* 0x000e220000008800 */
[----:B------:R-:W-:-:S04]  /*5c80*/  MOV R2, 0x400 ;  /* 0x0000040000027802 */ /* 0x000fc80000000f00 */
[----:B0-----:R-:W-:Y:S02]  /*5c90*/  LEA R3, R3, R2, 0x18 ;  /* 0x0000000203037211 */ /* 0x001fe400078ec0ff */
[----:B------:R-:W-:-:S03]  /*5ca0*/  SHF.L.U32 R2, R0, 0x1f, RZ ;  /* 0x0000001f00027819 */ /* 0x000fc600000006ff */
[----:B------:R-:W-:-:S04]  /*5cb0*/  VIADD R3, R3, 0xe0 ;  /* 0x000000e003037836 */ /* 0x000fc80000000000 */
[C---:B------:R-:W-:Y:S02]  /*5cc0*/  IMAD R7, R6.reuse, 0x8, R3 ;  /* 0x0000000806077824 */ /* 0x040fe400078e0203 */
[----:B------:R-:W-:Y:S02]  /*5cd0*/  VIADD R6, R6, 0x1 ;  /* 0x0000000106067836 */ /* 0x000fe40000000000 */
[----:B------:R-:W0:Y:S03]  /*5ce0*/  SYNCS.PHASECHK.TRANS64.TRYWAIT P0, [R7+URZ], R2 ;  /* 0x00000002070075a7 */ /* 0x000e26000800017f */
[----:B------:R-:W-:-:S04]  /*5cf0*/  ISETP.NE.AND P1, PT, R6, 0x1c, PT ;  /* 0x0000001c0600780c */ /* 0x000fc80003f25270 */
[----:B------:R-:W-:Y:S02]  /*5d00*/  SEL R5, RZ, 0x1, P1 ;  /* 0x00000001ff057807 */ /* 0x000fe40000800000 */
[----:B------:R-:W-:Y:S02]  /*5d10*/  SEL R6, R6, RZ, P1 ;  /* 0x000000ff06067207 */ /* 0x000fe40000800000 */
[----:B------:R-:W-:-:S03]  /*5d20*/  LOP3.LUT R5, R0, R5, RZ, 0x3c, !PT ;  /* 0x0000000500057212 */ /* 0x000fc600078e3cff */
[----:B------:R-:W-:Y:S01]  /*5d30*/  IMAD R9, R6, 0x8, R3 ;  /* 0x0000000806097824 */ /* 0x000fe200078e0203 */
[----:B------:R-:W-:Y:S01]  /*5d40*/  SHF.L.U32 R4, R5, 0x1f, RZ ;  /* 0x0000001f05047819 */ /* 0x000fe200000006ff */
[----:B0-----:R-:W-:Y:S06]  /*5d50*/  @!P0 BRA `(.L_x_121) ;  /* 0x0000001000688947 */ /* 0x001fec0003800000 */
.L_x_158:
[----:B------:R-:W1:Y:S01]  /*5d60*/  SYNCS.PHASECHK.TRANS64.TRYWAIT P0, [R9+URZ], R4 ;  /* 0x00000004090075a7 */ /* 0x000e62000800017f */
[----:B------:R-:W-:-:S05]  /*5d70*/  VIADD R0, R6, 0x1 ;  /* 0x0000000106007836 */ /* 0x000fca0000000000 */
[----:B------:R-:W-:-:S04]  /*5d80*/  ISETP.NE.AND P1, PT, R0, 0x1c, PT ;  /* 0x0000001c0000780c */ /* 0x000fc80003f25270 */
[----:B0-----:R-:W-:Y:S02]  /*5d90*/  SEL R2, RZ, 0x1, P1 ;  /* 0x00000001ff027807 */ /* 0x001fe40000800000 */
[----:B------:R-:W-:Y:S02]  /*5da0*/  SEL R0, R0, RZ, P1 ;  /* 0x000000ff00007207 */ /* 0x000fe40000800000 */
[----:B------:R-:W-:-:S03]  /*5db0*/  LOP3.LUT R7, R5, R2, RZ, 0x3c, !PT ;  /* 0x0000000205077212 */ /* 0x000fc600078e3cff */
[----:B------:R-:W-:Y:S01]  /*5dc0*/  IMAD R6, R0, 0x8, R3 ;  /* 0x0000000800067824 */ /* 0x000fe200078e0203 */
[----:B------:R-:W-:Y:S01]  /*5dd0*/  SHF.L.U32 R5, R7, 0x1f, RZ ;  /* 0x0000001f07057819 */ /* 0x000fe200000006ff */
[----:B-1----:R-:W-:Y:S06]  /*5de0*/  @!P0 BRA `(.L_x_122) ;  /* 0x0000001000588947 */ /* 0x002fec0003800000 */
.L_x_159:
[----:B------:R-:W1:Y:S01]  /*5df0*/  SYNCS.PHASECHK.TRANS64.TRYWAIT P0, [R6+URZ], R5 ;  /* 0x00000005060075a7 */ /* 0x000e62000800017f */
[----:B------:R-:W-:-:S05]  /*5e00*/  VIADD R0, R0, 0x1 ;  /* 0x0000000100007836 */ /* 0x000fca0000000000 */
[----:B------:R-:W-:-:S04]  /*5e10*/  ISETP.NE.AND P1, PT, R0, 0x1c, PT ;  /* 0x0000001c0000780c */ /* 0x000fc80003f25270 */
[----:B------:R-:W-:Y:S02]  /*5e20*/  SEL R2, RZ, 0x1, P1 ;  /* 0x00000001ff027807 */ /* 0x000fe40000800000 */
[----:B------:R-:W-:Y:S02]  /*5e30*/  SEL R0, R0, RZ, P1 ;  /* 0x000000ff00007207 */ /* 0x000fe40000800000 */
[----:B------:R-:W-:-:S03]  /*5e40*/  LOP3.LUT R7, R7, R2, RZ, 0x3c, !PT ;  /* 0x0000000207077212 */ /* 0x000fc600078e3cff */
[----:B0-----:R-:W-:Y:S01]  /*5e50*/  IMAD R9, R0, 0x8, R3 ;  /* 0x0000000800097824 */ /* 0x001fe200078e0203 */
[----:B------:R-:W-:Y:S01]  /*5e60*/  SHF.L.U32 R4, R7, 0x1f, RZ ;  /* 0x0000001f07047819 */ /* 0x000fe200000006ff */
[----:B-1----:R-:W-:Y:S06]  /*5e70*/  @!P0 BRA `(.L_x_123) ;  /* 0x0000001000488947 */ /* 0x002fec0003800000 */
.L_x_160:
        /* <DEDUP_REMOVED lines=9> */
.L_x_161:
        /* <DEDUP_REMOVED lines=9> */
.L_x_162:
        /* <DEDUP_REMOVED lines=9> */
.L_x_163:
        /* <DEDUP_REMOVED lines=9> */
.L_x_164:
        /* <DEDUP_REMOVED lines=9> */
.L_x_165:
        /* <DEDUP_REMOVED lines=9> */
.L_x_166:
        /* <DEDUP_REMOVED lines=9> */
.L_x_167:
        /* <DEDUP_REMOVED lines=9> */
.L_x_168:
        /* <DEDUP_REMOVED lines=9> */
.L_x_169:
        /* <DEDUP_REMOVED lines=9> */
.L_x_170:
        /* <DEDUP_REMOVED lines=9> */
.L_x_171:
        /* <DEDUP_REMOVED lines=9> */
.L_x_172:
        /* <DEDUP_REMOVED lines=9> */
.L_x_173:
        /* <DEDUP_REMOVED lines=9> */
.L_x_174:
        /* <DEDUP_REMOVED lines=9> */
.L_x_175:
        /* <DEDUP_REMOVED lines=9> */
.L_x_176:
        /* <DEDUP_REMOVED lines=9> */
.L_x_177:
        /* <DEDUP_REMOVED lines=9> */
.L_x_178:
        /* <DEDUP_REMOVED lines=9> */
.L_x_179:
        /* <DEDUP_REMOVED lines=9> */
.L_x_180:
        /* <DEDUP_REMOVED lines=9> */
.L_x_181:
        /* <DEDUP_REMOVED lines=9> */
.L_x_182:
        /* <DEDUP_REMOVED lines=9> */
.L_x_183:
[----:B------:R-:W1:Y:S01]  /*6b70*/  SYNCS.PHASECHK.TRANS64.TRYWAIT P0, [R6+URZ], R5 ;  /* 0x00000005060075a7 */ /* 0x000e62000800017f */
[----:B------:R-:W-:-:S05]  /*6b80*/  VIADD R0, R0, 0x1 ;  /* 0x0000000100007836 */ /* 0x000fca0000000000 */
[----:B------:R-:W-:-:S04]  /*6b90*/  ISETP.NE.AND P1, PT, R0, 0x1c, PT ;  /* 0x0000001c0000780c */ /* 0x000fc80003f25270 */
[----:B------:R-:W-:Y:S02]  /*6ba0*/  SEL R2, RZ, 0x1, P1 ;  /* 0x00000001ff027807 */ /* 0x000fe40000800000 */
[----:B------:R-:W-:Y:S02]  /*6bb0*/  SEL R0, R0, RZ, P1 ;  /* 0x000000ff00007207 */ /* 0x000fe40000800000 */
[----:B------:R-:W-:Y:S01]  /*6bc0*/  LOP3.LUT R2, R7, R2, RZ, 0x3c, !PT ;  /* 0x0000000207027212 */ /* 0x000fe200078e3cff */
[----:B-1----:R-:W-:Y:S06]  /*6bd0*/  @!P0 BRA `(.L_x_147) ;  /* 0x0000000800d08947 */ /* 0x002fec0003800000 */
.L_x_184:
[----:B------:R-:W-:Y:S01]  /*6be0*/  IMAD R3, R0, 0x8, R3 ;  /* 0x0000000800037824 */ /* 0x000fe200078e0203 */
[----:B------:R-:W-:-:S07]  /*6bf0*/  SHF.L.U32 R0, R2, 0x1f, RZ ;  /* 0x0000001f02007819 */ /* 0x000fce00000006ff */
.L_x_148:
[----:B--2---:R2:W3:Y:S02]  /*6c00*/  SYNCS.PHASECHK.TRANS64.TRYWAIT P0, [R3+URZ], R0 ;  /* 0x00000000030075a7 */ /* 0x0044e4000800017f */
[----:B---3--:R-:W-:Y:S05]  /*6c10*/  @!P0 NANOSLEEP.SYNCS 0x989680 ;  /* 0x009896800000895d */ /* 0x008fea0003900000 */
[----:B------:R-:W3:Y:S02]  /*6c20*/  @!P0 SYNCS.PHASECHK.TRANS64 P0, [R3+URZ], R0 ;  /* 0x00000000030085a7 */ /* 0x000ee4000800007f */
[----:B---3--:R-:W-:Y:S05]  /*6c30*/  @!P0 BRA `(.L_x_148) ;  /* 0xfffffffc00f08947 */ /* 0x008fea000383ffff */
.L_x_119:
[----:B------:R-:W-:Y:S05]  /*6c40*/  BSYNC B0 ;  /* 0x0000000000007941 */ /* 0x000fea0003800000 */
.L_x_118:
[----:B------:R-:W-:Y:S05]  /*6c50*/  EXIT ;  /* 0x000000000000794d */ /* 0x000fea0003800000 */
.L_x_20:
[----:B-1----:R1:W2:Y:S02]  /*6c60*/  SYNCS.PHASECHK.TRANS64.TRYWAIT P0, [R65+URZ], R0 ;  /* 0x00000000410075a7 */ /* 0x0022a4000800017f */
[----:B--2---:R-:W-:Y:S05]  /*6c70*/  @!P0 NANOSLEEP.SYNCS 0x989680 ;  /* 0x009896800000895d */ /* 0x004fea0003900000 */
[----:B------:R-:W2:Y:S02]  /*6c80*/  @!P0 SYNCS.PHASECHK.TRANS64 P0, [R65+URZ], R0 ;  /* 0x00000000410085a7 */ /* 0x000ea4000800007f */
[----:B--2---:R-:W-:Y:S05]  /*6c90*/  @!P0 BRA `(.L_x_20) ;  /* 0xfffffffc00f08947 */ /* 0x004fea000383ffff */
[----:B------:R-:W-:Y:S05]  /*6ca0*/  BRA `(.L_x_149) ;  /* 0xffffffac00787947 */ /* 0x000fea000383ffff */
.L_x_25:
[----:B--2---:R2:W3:Y:S02]  /*6cb0*/  SYNCS.PHASECHK.TRANS64.TRYWAIT P1, [R3+URZ], R0 ;  /* 0x00000000030075a7 */ /* 0x0044e4000802017f */
[----:B---3--:R-:W-:Y:S05]  /*6cc0*/  @!P1 NANOSLEEP.SYNCS 0x989680 ;  /* 0x009896800000995d */ /* 0x008fea0003900000 */
[----:B------:R-:W3:Y:S02]  /*6cd0*/  @!P1 SYNCS.PHASECHK.TRANS64 P1, [R3+URZ], R0 ;  /* 0x00000000030095a7 */ /* 0x000ee4000802007f */
[----:B---3--:R-:W-:Y:S05]  /*6ce0*/  @!P1 BRA `(.L_x_25) ;  /* 0xfffffffc00f09947 */ /* 0x008fea000383ffff */
[----:B------:R-:W-:Y:S05]  /*6cf0*/  BRA `(.L_x_24) ;  /* 0xffffffac00dc7947 */ /* 0x000fea000383ffff */
.L_x_30:
[----:B--2---:R-:W-:-:S04]  /*6d00*/  IMAD.U32 R5, RZ, RZ, UR4 ;  /* 0x00000004ff057e24 */ /* 0x004fc8000f8e00ff */
[----:B------:R2:W3:Y:S03]  /*6d10*/  SYNCS.PHASECHK.TRANS64.TRYWAIT P1, [R5+URZ], R4 ;  /* 0x00000004050075a7 */ /* 0x0004e6000802017f */
[----:B---3--:R-:W-:Y:S05]  /*6d20*/  @!P1 NANOSLEEP.SYNCS 0x989680 ;  /* 0x009896800000995d */ /* 0x008fea0003900000 */
[----:B------:R-:W3:Y:S02]  /*6d30*/  @!P1 SYNCS.PHASECHK.TRANS64 P1, [R5+URZ], R4 ;  /* 0x00000004050095a7 */ /* 0x000ee4000802007f */
[----:B---3--:R-:W-:Y:S05]  /*6d40*/  @!P1 BRA `(.L_x_30) ;  /* 0xfffffffc00ec9947 */ /* 0x008fea000383ffff */
[----:B------:R-:W-:Y:S05]  /*6d50*/  BRA `(.L_x_29) ;  /* 0xffffffb000547947 */ /* 0x000fea000383ffff */
.L_x_36:
[----:B-1----:R1:W2:Y:S02]  /*6d60*/  SYNCS.PHASECHK.TRANS64.TRYWAIT P0, [R65+URZ+0x10], R0 ;  /* 0x00001000410075a7 */ /* 0x0022a4000800017f */
[----:B--2---:R-:W-:Y:S05]  /*6d70*/  @!P0 NANOSLEEP.SYNCS 0x989680 ;  /* 0x009896800000895d */ /* 0x004fea0003900000 */
[----:B------:R-:W2:Y:S02]  /*6d80*/  @!P0 SYNCS.PHASECHK.TRANS64 P0, [R65+URZ+0x10], R0 ;  /* 0x00001000410085a7 */ /* 0x000ea4000800007f */
[----:B--2---:R-:W-:Y:S05]  /*6d90*/  @!P0 BRA `(.L_x_36) ;  /* 0xfffffffc00f08947 */ /* 0x004fea000383ffff */
[----:B------:R-:W-:Y:S05]  /*6da0*/  BRA `(.L_x_150) ;  /* 0xffffffb400607947 */ /* 0x000fea000383ffff */
.L_x_105:
[----:B------:R-:W-:Y:S01]  /*6db0*/  BSSY B1, `(.L_x_151) ;  /* 0x0000006000017945 */ /* 0x000fe20003800000 */
[----:B------:R-:W-:-:S07]  /*6dc0*/  IMAD.MOV.U32 R15, RZ, RZ, -0x1 ;  /* 0xffffffffff0f7424 */ /* 0x000fce00078e00ff */
[----:B-----5:R-:W-:Y:S05]  /*6dd0*/  WARPSYNC.COLLECTIVE R15, `(.L_x_152) ;  /* 0x000000000f0c7348 */ /* 0x020fea0003c00000 */
[----:B------:R-:W-:Y:S02]  /*6de0*/  ELECT P6, UR62, PT ;  /* 0x00000000003e782f */ /* 0x000fe400038c0000 */
[----:B------:R-:W-:Y:S01]  /*6df0*/  MOV R14, UR62 ;  /* 0x0000003e000e7c02 */ /* 0x000fe20008000f00 */
[----:B-----5:R-:W-:Y:S10]  /*6e00*/  ENDCOLLECTIVE ;  /* 0x000000000000791b */ /* 0x020ff40003800000 */
.L_x_152:
[----:B------:R-:W-:Y:S05]  /*6e10*/  BSYNC B1 ;  /* 0x0000000000017941 */ /* 0x000fea0003800000 */
.L_x_151:
[----:B------:R-:W-:Y:S05]  /*6e20*/  BRA `(.L_x_153) ;  /* 0xffffffe000887947 */ /* 0x000fea000383ffff */
.L_x_108:
[----:B0-----:R0:W1:Y:S02]  /*6e30*/  SYNCS.PHASECHK.TRANS64.TRYWAIT P1, [R10+URZ+0xe0], R5 ;  /* 0x0000e0050a0075a7 */ /* 0x001064000802017f */
[----:B-1----:R-:W-:Y:S05]  /*6e40*/  @!P1 NANOSLEEP.SYNCS 0x989680 ;  /* 0x009896800000995d */ /* 0x002fea0003900000 */
[----:B------:R-:W1:Y:S02]  /*6e50*/  @!P1 SYNCS.PHASECHK.TRANS64 P1, [R10+URZ+0xe0], R5 ;  /* 0x0000e0050a0095a7 */ /* 0x000e64000802007f */
[----:B-1----:R-:W-:Y:S05]  /*6e60*/  @!P1 BRA `(.L_x_108) ;  /* 0xfffffffc00f09947 */ /* 0x002fea000383ffff */
[----:B------:R-:W-:Y:S05]  /*6e70*/  BRA `(.L_x_154) ;  /* 0xffffffe000c07947 */ /* 0x000fea000383ffff */
.L_x_117:
[----:B------:R-:W-:Y:S01]  /*6e80*/  BSSY B0, `(.L_x_155) ;  /* 0x0000006000007945 */ /* 0x000fe20003800000 */
[----:B------:R-:W-:-:S07]  /*6e90*/  IMAD.MOV.U32 R15, RZ, RZ, -0x1 ;  /* 0xffffffffff0f7424 */ /* 0x000fce00078e00ff */
[----:B-----5:R-:W-:Y:S05]  /*6ea0*/  WARPSYNC.COLLECTIVE R15, `(.L_x_156) ;  /* 0x000000000f0c7348 */ /* 0x020fea0003c00000 */
[----:B------:R-:W-:Y:S02]  /*6eb0*/  ELECT P6, UR62, PT ;  /* 0x00000000003e782f */ /* 0x000fe400038c0000 */
[----:B------:R-:W-:Y:S01]  /*6ec0*/  MOV R14, UR62 ;  /* 0x0000003e000e7c02 */ /* 0x000fe20008000f00 */
[----:B-----5:R-:W-:Y:S10]  /*6ed0*/  ENDCOLLECTIVE ;  /* 0x000000000000791b */ /* 0x020ff40003800000 */
.L_x_156:
[----:B------:R-:W-:Y:S05]  /*6ee0*/  BSYNC B0 ;  /* 0x0000000000007941 */ /* 0x000fea0003800000 */
.L_x_155:
[----:B------:R-:W-:Y:S05]  /*6ef0*/  BRA `(.L_x_157) ;  /* 0xffffffec00447947 */ /* 0x000fea000383ffff */
.L_x_121:
[----:B0-----:R0:W1:Y:S02]  /*6f00*/  SYNCS.PHASECHK.TRANS64.TRYWAIT P0, [R7+URZ], R2 ;  /* 0x00000002070075a7 */ /* 0x001064000800017f */
[----:B-1----:R-:W-:Y:S05]  /*6f10*/  @!P0 NANOSLEEP.SYNCS 0x989680 ;  /* 0x009896800000895d */ /* 0x002fea0003900000 */
[----:B------:R-:W1:Y:S02]  /*6f20*/  @!P0 SYNCS.PHASECHK.TRANS64 P0, [R7+URZ], R2 ;  /* 0x00000002070085a7 */ /* 0x000e64000800007f */
[----:B-1----:R-:W-:Y:S05]  /*6f30*/  @!P0 BRA `(.L_x_121) ;  /* 0xfffffffc00f08947 */ /* 0x002fea000383ffff */
[----:B------:R-:W-:Y:S05]  /*6f40*/  BRA `(.L_x_158) ;  /* 0xffffffec00847947 */ /* 0x000fea000383ffff */
.L_x_122:
[----:B0-----:R0:W1:Y:S02]  /*6f50*/  SYNCS.PHASECHK.TRANS64.TRYWAIT P0, [R9+URZ], R4 ;  /* 0x00000004090075a7 */ /* 0x001064000800017f */
[----:B-1----:R-:W-:Y:S05]  /*6f60*/  @!P0 NANOSLEEP.SYNCS 0x989680 ;  /* 0x009896800000895d */ /* 0x002fea0003900000 */
[----:B------:R-:W1:Y:S02]  /*6f70*/  @!P0 SYNCS.PHASECHK.TRANS64 P0, [R9+URZ], R4 ;  /* 0x00000004090085a7 */ /* 0x000e64000800007f */
[----:B-1----:R-:W-:Y:S05]  /*6f80*/  @!P0 BRA `(.L_x_122) ;  /* 0xfffffffc00f08947 */ /* 0x002fea000383ffff */
[----:B------:R-:W-:Y:S05]  /*6f90*/  BRA `(.L_x_159) ;  /* 0xffffffec00947947 */ /* 0x000fea000383ffff */
.L_x_123:
[----:B0-----:R0:W1:Y:S02]  /*6fa0*/  SYNCS.PHASECHK.TRANS64.TRYWAIT P0, [R6+URZ], R5 ;  /* 0x00000005060075a7 */ /* 0x001064000800017f */
[----:B-1----:R-:W-:Y:S05]  /*6fb0*/  @!P0 NANOSLEEP.SYNCS 0x989680 ;  /* 0x009896800000895d */ /* 0x002fea0003900000 */
[----:B------:R-:W1:Y:S02]  /*6fc0*/  @!P0 SYNCS.PHASECHK.TRANS64 P0, [R6+URZ], R5 ;  /* 0x00000005060085a7 */ /* 0x000e64000800007f */
[----:B-1----:R-:W-:Y:S05]  /*6fd0*/  @!P0 BRA `(.L_x_123) ;  /* 0xfffffffc00f08947 */ /* 0x002fea000383ffff */
[----:B------:R-:W-:Y:S05]  /*6fe0*/  BRA `(.L_x_160) ;  /* 0xffffffec00a47947 */ /* 0x000fea000383ffff */
.L_x_124:
[----:B0-----:R0:W1:Y:S02]  /*6ff0*/  SYNCS.PHASECHK.TRANS64.TRYWAIT P0, [R9+URZ], R4 ;  /* 0x00000004090075a7 */ /* 0x001064000800017f */
[----:B-1----:R-:W-:Y:S05]  /*7000*/  @!P0 NANOSLEEP.SYNCS 0x989680 ;  /* 0x009896800000895d */ /* 0x002fea0003900000 */
[----:B------:R-:W1:Y:S02]  /*7010*/  @!P0 SYNCS.PHASECHK.TRANS64 P0, [R9+URZ], R4 ;  /* 0x00000004090085a7 */ /* 0x000e64000800007f */
[----:B-1----:R-:W-:Y:S05]  /*7020*/  @!P0 BRA `(.L_x_124) ;  /* 0xfffffffc00f08947 */ /* 0x002fea000383ffff */
[----:B------:R-:W-:Y:S05]  /*7030*/  BRA `(.L_x_161) ;  /* 0xffffffec00b47947 */ /* 0x000fea000383ffff */
.L_x_125:
[----:B0-----:R0:W1:Y:S02]  /*7040*/  SYNCS.PHASECHK.TRANS64.TRYWAIT P0, [R6+URZ], R5 ;  /* 0x00000005060075a7 */ /* 0x001064000800017f */
[----:B-1----:R-:W-:Y:S05]  /*7050*/  @!P0 NANOSLEEP.SYNCS 0x989680 ;  /* 0x009896800000895d */ /* 0x002fea0003900000 */
[----:B------:R-:W1:Y:S02]  /*7060*/  @!P0 SYNCS.PHASECHK.TRANS64 P0, [R6+URZ], R5 ;  /* 0x00000005060085a7 */ /* 0x000e64000800007f */
[----:B-1----:R-:W-:Y:S05]  /*7070*/  @!P0 BRA `(.L_x_125) ;  /* 0xfffffffc00f08947 */ /* 0x002fea000383ffff */
[----:B------:R-:W-:Y:S05]  /*7080*/  BRA `(.L_x_162) ;  /* 0xffffffec00c47947 */ /* 0x000fea000383ffff */
.L_x_126:
[----:B0-----:R0:W1:Y:S02]  /*7090*/  SYNCS.PHASECHK.TRANS64.TRYWAIT P0, [R9+URZ], R4 ;  /* 0x00000004090075a7 */ /* 0x001064000800017f */
[----:B-1----:R-:W-:Y:S05]  /*70a0*/  @!P0 NANOSLEEP.SYNCS 0x989680 ;  /* 0x009896800000895d */ /* 0x002fea0003900000 */
[----:B------:R-:W1:Y:S02]  /*70b0*/  @!P0 SYNCS.PHASECHK.TRANS64 P0, [R9+URZ], R4 ;  /* 0x00000004090085a7 */ /* 0x000e64000800007f */
[----:B-1----:R-:W-:Y:S05]  /*70c0*/  @!P0 BRA `(.L_x_126) ;  /* 0xfffffffc00f08947 */ /* 0x002fea000383ffff */
[----:B------:R-:W-:Y:S05]  /*70d0*/  BRA `(.L_x_163) ;  /* 0xffffffec00d47947 */ /* 0x000fea000383ffff */
.L_x_127:
[----:B0-----:R0:W1:Y:S02]  /*70e0*/  SYNCS.PHASECHK.TRANS64.TRYWAIT P0, [R6+URZ], R5 ;  /* 0x00000005060075a7 */ /* 0x001064000800017f */
[----:B-1----:R-:W-:Y:S05]  /*70f0*/  @!P0 NANOSLEEP.SYNCS 0x989680 ;  /* 0x009896800000895d */ /* 0x002fea0003900000 */
[----:B------:R-:W1:Y:S02]  /*7100*/  @!P0 SYNCS.PHASECHK.TRANS64 P0, [R6+URZ], R5 ;  /* 0x00000005060085a7 */ /* 0x000e64000800007f */
[----:B-1----:R-:W-:Y:S05]  /*7110*/  @!P0 BRA `(.L_x_127) ;  /* 0xfffffffc00f08947 */ /* 0x002fea000383ffff */
[----:B------:R-:W-:Y:S05]  /*7120*/  BRA `(.L_x_164) ;  /* 0xffffffec00e47947 */ /* 0x000fea000383ffff */
.L_x_128:
[----:B0-----:R0:W1:Y:S02]  /*7130*/  SYNCS.PHASECHK.TRANS64.TRYWAIT P0, [R9+URZ], R4 ;  /* 0x00000004090075a7 */ /* 0x001064000800017f */
[----:B-1----:R-:W-:Y:S05]  /*7140*/  @!P0 NANOSLEEP.SYNCS 0x989680 ;  /* 0x009896800000895d */ /* 0x002fea0003900000 */
[----:B------:R-:W1:Y:S02]  /*7150*/  @!P0 SYNCS.PHASECHK.TRANS64 P0, [R9+URZ], R4 ;  /* 0x00000004090085a7 */ /* 0x000e64000800007f */
[----:B-1----:R-:W-:Y:S05]  /*7160*/  @!P0 BRA `(.L_x_128) ;  /* 0xfffffffc00f08947 */ /* 0x002fea000383ffff */
[----:B------:R-:W-:Y:S05]  /*7170*/  BRA `(.L_x_165) ;  /* 0xffffffec00f47947 */ /* 0x000fea000383ffff */
.L_x_129:
[----:B0-----:R0:W1:Y:S02]  /*7180*/  SYNCS.PHASECHK.TRANS64.TRYWAIT P0, [R6+URZ], R5 ;  /* 0x00000005060075a7 */ /* 0x001064000800017f */
[----:B-1----:R-:W-:Y:S05]  /*7190*/  @!P0 NANOSLEEP.SYNCS 0x989680 ;  /* 0x009896800000895d */ /* 0x002fea0003900000 */
[----:B------:R-:W1:Y:S02]  /*71a0*/  @!P0 SYNCS.PHASECHK.TRANS64 P0, [R6+URZ], R5 ;  /* 0x00000005060085a7 */ /* 0x000e64000800007f */
[----:B-1----:R-:W-:Y:S05]  /*71b0*/  @!P0 BRA `(.L_x_129) ;  /* 0xfffffffc00f08947 */ /* 0x002fea000383ffff */
[----:B------:R-:W-:Y:S05]  /*71c0*/  BRA `(.L_x_166) ;  /* 0xfffffff000047947 */ /* 0x000fea000383ffff */
.L_x_130:
[----:B0-----:R0:W1:Y:S02]  /*71d0*/  SYNCS.PHASECHK.TRANS64.TRYWAIT P0, [R9+URZ], R4 ;  /* 0x00000004090075a7 */ /* 0x001064000800017f */
[----:B-1----:R-:W-:Y:S05]  /*71e0*/  @!P0 NANOSLEEP.SYNCS 0x989680 ;  /* 0x009896800000895d */ /* 0x002fea0003900000 */
[----:B------:R-:W1:Y:S02]  /*71f0*/  @!P0 SYNCS.PHASECHK.TRANS64 P0, [R9+URZ], R4 ;  /* 0x00000004090085a7 */ /* 0x000e64000800007f */
[----:B-1----:R-:W-:Y:S05]  /*7200*/  @!P0 BRA `(.L_x_130) ;  /* 0xfffffffc00f08947 */ /* 0x002fea000383ffff */
[----:B------:R-:W-:Y:S05]  /*7210*/  BRA `(.L_x_167) ;  /* 0xfffffff000147947 */ /* 0x000fea000383ffff */
.L_x_131:
[----:B0-----:R0:W1:Y:S02]  /*7220*/  SYNCS.PHASECHK.TRANS64.TRYWAIT P0, [R6+URZ], R5 ;  /* 0x00000005060075a7 */ /* 0x001064000800017f */
[----:B-1----:R-:W-:Y:S05]  /*7230*/  @!P0 NANOSLEEP.SYNCS 0x989680 ;  /* 0x009896800000895d */ /* 0x002fea0003900000 */
[----:B------:R-:W1:Y:S02]  /*7240*/  @!P0 SYNCS.PHASECHK.TRANS64 P0, [R6+URZ], R5 ;  /* 0x00000005060085a7 */ /* 0x000e64000800007f */
[----:B-1----:R-:W-:Y:S05]  /*7250*/  @!P0 BRA `(.L_x_131) ;  /* 0xfffffffc00f08947 */ /* 0x002fea000383ffff */
[----:B------:R-:W-:Y:S05]  /*7260*/  BRA `(.L_x_168) ;  /* 0xfffffff000247947 */ /* 0x000fea000383ffff */
.L_x_132:
[----:B0-----:R0:W1:Y:S02]  /*7270*/  SYNCS.PHASECHK.TRANS64.TRYWAIT P0, [R9+URZ], R4 ;  /* 0x00000004090075a7 */ /* 0x001064000800017f */
[----:B-1----:R-:W-:Y:S05]  /*7280*/  @!P0 NANOSLEEP.SYNCS 0x989680 ;  /* 0x009896800000895d */ /* 0x002fea0003900000 */
[----:B------:R-:W1:Y:S02]  /*7290*/  @!P0 SYNCS.PHASECHK.TRANS64 P0, [R9+URZ], R4 ;  /* 0x00000004090085a7 */ /* 0x000e64000800007f */
[----:B-1----:R-:W-:Y:S05]  /*72a0*/  @!P0 BRA `(.L_x_132) ;  /* 0xfffffffc00f08947 */ /* 0x002fea000383ffff */
[----:B------:R-:W-:Y:S05]  /*72b0*/  BRA `(.L_x_169) ;  /* 0xfffffff000347947 */ /* 0x000fea000383ffff */
.L_x_133:
[----:B0-----:R0:W1:Y:S02]  /*72c0*/  SYNCS.PHASECHK.TRANS64.TRYWAIT P0, [R6+URZ], R5 ;  /* 0x00000005060075a7 */ /* 0x001064000800017f */
[----:B-1----:R-:W-:Y:S05]  /*72d0*/  @!P0 NANOSLEEP.SYNCS 0x989680 ;  /* 0x009896800000895d */ /* 0x002fea0003900000 */
[----:B------:R-:W1:Y:S02]  /*72e0*/  @!P0 SYNCS.PHASECHK.TRANS64 P0, [R6+URZ], R5 ;  /* 0x00000005060085a7 */ /* 0x000e64000800007f */
[----:B-1----:R-:W-:Y:S05]  /*72f0*/  @!P0 BRA `(.L_x_133) ;  /* 0xfffffffc00f08947 */ /* 0x002fea000383ffff */
[----:B------:R-:W-:Y:S05]  /*7300*/  BRA `(.L_x_170) ;  /* 0xfffffff000447947 */ /* 0x000fea000383ffff */
.L_x_134:
[----:B0-----:R0:W1:Y:S02]  /*7310*/  SYNCS.PHASECHK.TRANS64.TRYWAIT P0, [R9+URZ], R4 ;  /* 0x00000004090075a7 */ /* 0x001064000800017f */
[----:B-1----:R-:W-:Y:S05]  /*7320*/  @!P0 NANOSLEEP.SYNCS 0x989680 ;  /* 0x009896800000895d */ /* 0x002fea0003900000 */
[----:B------:R-:W1:Y:S02]  /*7330*/  @!P0 SYNCS.PHASECHK.TRANS64 P0, [R9+URZ], R4 ;  /* 0x00000004090085a7 */ /* 0x000e64000800007f */
[----:B-1----:R-:W-:Y:S05]  /*7340*/  @!P0 BRA `(.L_x_134) ;  /* 0xfffffffc00f08947 */ /* 0x002fea000383ffff */
[----:B------:R-:W-:Y:S05]  /*7350*/  BRA `(.L_x_171) ;  /* 0xfffffff000547947 */ /* 0x000fea000383ffff */
.L_x_135:
[----:B0-----:R0:W1:Y:S02]  /*7360*/  SYNCS.PHASECHK.TRANS64.TRYWAIT P0, [R6+URZ], R5 ;  /* 0x00000005060075a7 */ /* 0x001064000800017f */
[----:B-1----:R-:W-:Y:S05]  /*7370*/  @!P0 NANOSLEEP.SYNCS 0x989680 ;  /* 0x009896800000895d */ /* 0x002fea0003900000 */
[----:B------:R-:W1:Y:S02]  /*7380*/  @!P0 SYNCS.PHASECHK.TRANS64 P0, [R6+URZ], R5 ;  /* 0x00000005060085a7 */ /* 0x000e64000800007f */
[----:B-1----:R-:W-:Y:S05]  /*7390*/  @!P0 BRA `(.L_x_135) ;  /* 0xfffffffc00f08947 */ /* 0x002fea000383ffff */
[----:B------:R-:W-:Y:S05]  /*73a0*/  BRA `(.L_x_172) ;  /* 0xfffffff000647947 */ /* 0x000fea000383ffff */
.L_x_136:
[----:B0-----:R0:W1:Y:S02]  /*73b0*/  SYNCS.PHASECHK.TRANS64.TRYWAIT P0, [R9+URZ], R4 ;  /* 0x00000004090075a7 */ /* 0x001064000800017f */
[----:B-1----:R-:W-:Y:S05]  /*73c0*/  @!P0 NANOSLEEP.SYNCS 0x989680 ;  /* 0x009896800000895d */ /* 0x002fea0003900000 */
[----:B------:R-:W1:Y:S02]  /*73d0*/  @!P0 SYNCS.PHASECHK.TRANS64 P0, [R9+URZ], R4 ;  /* 0x00000004090085a7 */ /* 0x000e64000800007f */
[----:B-1----:R-:W-:Y:S05]  /*73e0*/  @!P0 BRA `(.L_x_136) ;  /* 0xfffffffc00f08947 */ /* 0x002fea000383ffff */
[----:B------:R-:W-:Y:S05]  /*73f0*/  BRA `(.L_x_173) ;  /* 0xfffffff000747947 */ /* 0x000fea000383ffff */
.L_x_137:
[----:B0-----:R0:W1:Y:S02]  /*7400*/  SYNCS.PHASECHK.TRANS64.TRYWAIT P0, [R6+URZ], R5 ;  /* 0x00000005060075a7 */ /* 0x001064000800017f */
[----:B-1----:R-:W-:Y:S05]  /*7410*/  @!P0 NANOSLEEP.SYNCS 0x989680 ;  /* 0x009896800000895d */ /* 0x002fea0003900000 */
[----:B------:R-:W1:Y:S02]  /*7420*/  @!P0 SYNCS.PHASECHK.TRANS64 P0, [R6+URZ], R5 ;  /* 0x00000005060085a7 */ /* 0x000e64000800007f */
[----:B-1----:R-:W-:Y:S05]  /*7430*/  @!P0 BRA `(.L_x_137) ;  /* 0xfffffffc00f08947 */ /* 0x002fea000383ffff */
[----:B------:R-:W-:Y:S05]  /*7440*/  BRA `(.L_x_174) ;  /* 0xfffffff000847947 */ /* 0x000fea000383ffff */
.L_x_138:
[----:B0-----:R0:W1:Y:S02]  /*7450*/  SYNCS.PHASECHK.TRANS64.TRYWAIT P0, [R9+URZ], R4 ;  /* 0x00000004090075a7 */ /* 0x001064000800017f */
[----:B-1----:R-:W-:Y:S05]  /*7460*/  @!P0 NANOSLEEP.SYNCS 0x989680 ;  /* 0x009896800000895d */ /* 0x002fea0003900000 */
[----:B------:R-:W1:Y:S02]  /*7470*/  @!P0 SYNCS.PHASECHK.TRANS64 P0, [R9+URZ], R4 ;  /* 0x00000004090085a7 */ /* 0x000e64000800007f */
[----:B-1----:R-:W-:Y:S05]  /*7480*/  @!P0 BRA `(.L_x_138) ;  /* 0xfffffffc00f08947 */ /* 0x002fea000383ffff */
[----:B------:R-:W-:Y:S05]  /*7490*/  BRA `(.L_x_175) ;  /* 0xfffffff000947947 */ /* 0x000fea000383ffff */
.L_x_139:
[----:B0-----:R0:W1:Y:S02]  /*74a0*/  SYNCS.PHASECHK.TRANS64.TRYWAIT P0, [R6+URZ], R5 ;  /* 0x00000005060075a7 */ /* 0x001064000800017f */
[----:B-1----:R-:W-:Y:S05]  /*74b0*/  @!P0 NANOSLEEP.SYNCS 0x989680 ;  /* 0x009896800000895d */ /* 0x002fea0003900000 */
[----:B------:R-:W1:Y:S02]  /*74c0*/  @!P0 SYNCS.PHASECHK.TRANS64 P0, [R6+URZ], R5 ;  /* 0x00000005060085a7 */ /* 0x000e64000800007f */
[----:B-1----:R-:W-:Y:S05]  /*74d0*/  @!P0 BRA `(.L_x_139) ;  /* 0xfffffffc00f08947 */ /* 0x002fea000383ffff */
[----:B------:R-:W-:Y:S05]  /*74e0*/  BRA `(.L_x_176) ;  /* 0xfffffff000a47947 */ /* 0x000fea000383ffff */
.L_x_140:
[----:B0-----:R0:W1:Y:S02]  /*74f0*/  SYNCS.PHASECHK.TRANS64.TRYWAIT P0, [R9+URZ], R4 ;  /* 0x00000004090075a7 */ /* 0x001064000800017f */
[----:B-1----:R-:W-:Y:S05]  /*7500*/  @!P0 NANOSLEEP.SYNCS 0x989680 ;  /* 0x009896800000895d */ /* 0x002fea0003900000 */
[----:B------:R-:W1:Y:S02]  /*7510*/  @!P0 SYNCS.PHASECHK.TRANS64 P0, [R9+URZ], R4 ;  /* 0x00000004090085a7 */ /* 0x000e64000800007f */
[----:B-1----:R-:W-:Y:S05]  /*7520*/  @!P0 BRA `(.L_x_140) ;  /* 0xfffffffc00f08947 */ /* 0x002fea000383ffff */
[----:B------:R-:W-:Y:S05]  /*7530*/  BRA `(.L_x_177) ;  /* 0xfffffff000b47947 */ /* 0x000fea000383ffff */
.L_x_141:
[----:B0-----:R0:W1:Y:S02]  /*7540*/  SYNCS.PHASECHK.TRANS64.TRYWAIT P0, [R6+URZ], R5 ;  /* 0x00000005060075a7 */ /* 0x001064000800017f */
[----:B-1----:R-:W-:Y:S05]  /*7550*/  @!P0 NANOSLEEP.SYNCS 0x989680 ;  /* 0x009896800000895d */ /* 0x002fea0003900000 */
[----:B------:R-:W1:Y:S02]  /*7560*/  @!P0 SYNCS.PHASECHK.TRANS64 P0, [R6+URZ], R5 ;  /* 0x00000005060085a7 */ /* 0x000e64000800007f */
[----:B-1----:R-:W-:Y:S05]  /*7570*/  @!P0 BRA `(.L_x_141) ;  /* 0xfffffffc00f08947 */ /* 0x002fea000383ffff */
[----:B------:R-:W-:Y:S05]  /*7580*/  BRA `(.L_x_178) ;  /* 0xfffffff000c47947 */ /* 0x000fea000383ffff */
.L_x_142:
[----:B0-----:R0:W1:Y:S02]  /*7590*/  SYNCS.PHASECHK.TRANS64.TRYWAIT P0, [R9+URZ], R4 ;  /* 0x00000004090075a7 */ /* 0x001064000800017f */
[----:B-1----:R-:W-:Y:S05]  /*75a0*/  @!P0 NANOSLEEP.SYNCS 0x989680 ;  /* 0x009896800000895d */ /* 0x002fea0003900000 */
[----:B------:R-:W1:Y:S02]  /*75b0*/  @!P0 SYNCS.PHASECHK.TRANS64 P0, [R9+URZ], R4 ;  /* 0x00000004090085a7 */ /* 0x000e64000800007f */
[----:B-1----:R-:W-:Y:S05]  /*75c0*/  @!P0 BRA `(.L_x_142) ;  /* 0xfffffffc00f08947 */ /* 0x002fea000383ffff */
[----:B------:R-:W-:Y:S05]  /*75d0*/  BRA `(.L_x_179) ;  /* 0xfffffff000d47947 */ /* 0x000fea000383ffff */
.L_x_143:
[----:B0-----:R0:W1:Y:S02]  /*75e0*/  SYNCS.PHASECHK.TRANS64.TRYWAIT P0, [R6+URZ], R5 ;  /* 0x00000005060075a7 */ /* 0x001064000800017f */
[----:B-1----:R-:W-:Y:S05]  /*75f0*/  @!P0 NANOSLEEP.SYNCS 0x989680 ;  /* 0x009896800000895d */ /* 0x002fea0003900000 */
[----:B------:R-:W1:Y:S02]  /*7600*/  @!P0 SYNCS.PHASECHK.TRANS64 P0, [R6+URZ], R5 ;  /* 0x00000005060085a7 */ /* 0x000e64000800007f */
[----:B-1----:R-:W-:Y:S05]  /*7610*/  @!P0 BRA `(.L_x_143) ;  /* 0xfffffffc00f08947 */ /* 0x002fea000383ffff */
[----:B------:R-:W-:Y:S05]  /*7620*/  BRA `(.L_x_180) ;  /* 0xfffffff000e47947 */ /* 0x000fea000383ffff */
.L_x_144:
[----:B0-----:R0:W1:Y:S02]  /*7630*/  SYNCS.PHASECHK.TRANS64.TRYWAIT P0, [R9+URZ], R4 ;  /* 0x00000004090075a7 */ /* 0x001064000800017f */
[----:B-1----:R-:W-:Y:S05]  /*7640*/  @!P0 NANOSLEEP.SYNCS 0x989680 ;  /* 0x009896800000895d */ /* 0x002fea0003900000 */
[----:B------:R-:W1:Y:S02]  /*7650*/  @!P0 SYNCS.PHASECHK.TRANS64 P0, [R9+URZ], R4 ;  /* 0x00000004090085a7 */ /* 0x000e64000800007f */
[----:B-1----:R-:W-:Y:S05]  /*7660*/  @!P0 BRA `(.L_x_144) ;  /* 0xfffffffc00f08947 */ /* 0x002fea000383ffff */
[----:B------:R-:W-:Y:S05]  /*7670*/  BRA `(.L_x_181) ;  /* 0xfffffff000f47947 */ /* 0x000fea000383ffff */
.L_x_145:
[----:B0-----:R0:W1:Y:S02]  /*7680*/  SYNCS.PHASECHK.TRANS64.TRYWAIT P0, [R6+URZ], R5 ;  /* 0x00000005060075a7 */ /* 0x001064000800017f */
[----:B-1----:R-:W-:Y:S05]  /*7690*/  @!P0 NANOSLEEP.SYNCS 0x989680 ;  /* 0x009896800000895d */ /* 0x002fea0003900000 */
[----:B------:R-:W1:Y:S02]  /*76a0*/  @!P0 SYNCS.PHASECHK.TRANS64 P0, [R6+URZ], R5 ;  /* 0x00000005060085a7 */ /* 0x000e64000800007f */
[----:B-1----:R-:W-:Y:S05]  /*76b0*/  @!P0 BRA `(.L_x_145) ;  /* 0xfffffffc00f08947 */ /* 0x002fea000383ffff */
[----:B------:R-:W-:Y:S05]  /*76c0*/  BRA `(.L_x_182) ;  /* 0xfffffff400047947 */ /* 0x000fea000383ffff */
.L_x_146:
[----:B0-----:R0:W1:Y:S02]  /*76d0*/  SYNCS.PHASECHK.TRANS64.TRYWAIT P0, [R9+URZ], R4 ;  /* 0x00000004090075a7 */ /* 0x001064000800017f */
[----:B-1----:R-:W-:Y:S05]  /*76e0*/  @!P0 NANOSLEEP.SYNCS 0x989680 ;  /* 0x009896800000895d */ /* 0x002fea0003900000 */
[----:B------:R-:W1:Y:S02]  /*76f0*/  @!P0 SYNCS.PHASECHK.TRANS64 P0, [R9+URZ], R4 ;  /* 0x00000004090085a7 */ /* 0x000e64000800007f */
[----:B-1----:R-:W-:Y:S05]  /*7700*/  @!P0 BRA `(.L_x_146) ;  /* 0xfffffffc00f08947 */ /* 0x002fea000383ffff */
[----:B------:R-:W-:Y:S05]  /*7710*/  BRA `(.L_x_183) ;  /* 0xfffffff400147947 */ /* 0x000fea000383ffff */
.L_x_147:
[----:B-1----:R1:W2:Y:S02]  /*7720*/  SYNCS.PHASECHK.TRANS64.TRYWAIT P0, [R6+URZ], R5 ;  /* 0x00000005060075a7 */ /* 0x0022a4000800017f */
[----:B--2---:R-:W-:Y:S05]  /*7730*/  @!P0 NANOSLEEP.SYNCS 0x989680 ;  /* 0x009896800000895d */ /* 0x004fea0003900000 */
[----:B------:R-:W2:Y:S02]  /*7740*/  @!P0 SYNCS.PHASECHK.TRANS64 P0, [R6+URZ], R5 ;  /* 0x00000005060085a7 */ /* 0x000ea4000800007f */
[----:B--2---:R-:W-:Y:S05]  /*7750*/  @!P0 BRA `(.L_x_147) ;  /* 0xfffffffc00f08947 */ /* 0x004fea000383ffff */
[----:B------:R-:W-:Y:S05]  /*7760*/  BRA `(.L_x_184) ;  /* 0xfffffff4001c7947 */ /* 0x000fea000383ffff */
.L_x_185:
[----:B------:R-:W-:-:S00]  /*7770*/  BRA `(.L_x_185) ;  /* 0xfffffffc00fc7947 */ /* 0x000fc0000383ffff */
[----:B------:R-:W-:-:S00]  /*7780*/  NOP ;  /* 0x0000000000007918 */ /* 0x000fc00000000000 */
[----:B------:R-:W-:-:S00]  /*7790*/  NOP ;  /* 0x0000000000007918 */ /* 0x000fc00000000000 */
[----:B------:R-:W-:-:S00]  /*77a0*/  NOP ;  /* 0x0000000000007918 */ /* 0x000fc00000000000 */
[----:B------:R-:W-:-:S00]  /*77b0*/  NOP ;  /* 0x0000000000007918 */ /* 0x000fc00000000000 */
[----:B------:R-:W-:-:S00]  /*77c0*/  NOP ;  /* 0x0000000000007918 */ /* 0x000fc00000000000 */
[----:B------:R-:W-:-:S00]  /*77d0*/  NOP ;  /* 0x0000000000007918 */ /* 0x000fc00000000000 */
[----:B------:R-:W-:-:S00]  /*77e0*/  NOP ;  /* 0x0000000000007918 */ /* 0x000fc00000000000 */
[----:B------:R-:W-:-:S00]  /*77f0*/  NOP ;  /* 0x0000000000007918 */ /* 0x000fc00000000000 */
.L_x_186:


//--------------------- .nv.global.init           --------------------------
	.section	.nv.global.init,"aw",@progbits
.nv.global.init:
	.type		$str$22,@object
	.size		$str$22,($str$23 - $str$22)
$str$22:
        /*0000*/ 	.byte	0x6b, 0x5f, 0x74, 0x69, 0x6c, 0x65, 0x5f, 0x63, 0x6f, 0x75, 0x6e, 0x74, 0x20, 0x3e, 0x3d, 0x20
        /*0010*/ 	.byte	0x31, 0x00
	.type		$str$23,@object
	.size		$str$23,(__unnamed_1 - $str$23)
$str$23:
        /*0012*/ 	.byte	0x2f, 0x74, 0x6d, 0x70, 0x2f, 0x63, 0x75, 0x74, 0x6c, 0x61, 0x73, 0x73, 0x5f, 0x73, 0x77, 0x65
        /*0022*/ 	.byte	0x65, 0x70, 0x5f, 0x73, 0x72, 0x63, 0x2f, 0x69, 0x6e, 0x63, 0x6c, 0x75, 0x64, 0x65, 0x2f, 0x63
        /*0032*/ 	.byte	0x75, 0x74, 0x6c, 0x61, 0x73, 0x73, 0x2f, 0x67, 0x65, 0x6d, 0x6d, 0x2f, 0x63, 0x6f, 0x6c, 0x6c
        /*0042*/ 	.byte	0x65, 0x63, 0x74, 0x69, 0x76, 0x65, 0x2f, 0x73, 0x6d, 0x39, 0x30, 0x5f, 0x6d, 0x6d, 0x61, 0x5f
        /*0052*/ 	.byte	0x74, 0x6d, 0x61, 0x5f, 0x67, 0x6d, 0x6d, 0x61, 0x5f, 0x73, 0x73, 0x5f, 0x77, 0x61, 0x72, 0x70
        /*0062*/ 	.byte	0x73, 0x70, 0x65, 0x63, 0x69, 0x61, 0x6c, 0x69, 0x7a, 0x65, 0x64, 0x2e, 0x68, 0x70, 0x70, 0x00
	.type		__unnamed_1,@object
	.size		__unnamed_1,(.L_0 - __unnamed_1)
__unnamed_1:
        /*0072*/ 	.byte	0x76, 0x6f, 0x69, 0x64, 0x20, 0x63, 0x75, 0x74, 0x6c, 0x61, 0x73, 0x73, 0x3a, 0x3a, 0x67, 0x65
        /* <DEDUP_REMOVED lines=181> */
        /*0bd2*/ 	.byte	0x79, 0x5d, 0x00
.L_0:


//--------------------- .nv.shared._ZN7cutlass13device_kernelINS_4gemm6kernel13GemmUniversalIN4cute5tupleIJiiiiEEENS1_10collective13CollectiveMmaINS1_34MainloopSm90TmaGmmaWarpSpecializedILi28ENS5_IJNS4_1CILi2EEESB_NSA_ILi1EEEEEENS1_32KernelTmaWarpSpecializedPingpongEEENS5_IJNSA_ILi64EEESG_NSA_ILi32EEEEEENS_10bfloat16_tENS5_IJlSC_lEEESJ_SK_NS4_8TiledMMAINS4_8MMA_AtomIJNS4_4SM904GMMA27MMA_64x64x16_F32BF16BF16_SSILNSO_5MajorE0ELSQ_0ELNSO_7ScaleInE1ELSR_1EEEEEENS4_6LayoutINS5_IJSC_SC_SC_EEENS5_IJNSA_ILi0EEESW_SW_EEEEENS5_IJNS4_10UnderscoreESZ_SZ_EEEEENS4_23SM90_TMA_LOAD_MULTICASTENS4_14ComposedLayoutINS4_7SwizzleILi2ELi4ELi3EEENS4_18smem_ptr_flag_bitsILi16EEENSU_INS5_IJNSA_ILi8EEESH_EEENS5_IJSH_SC_EEEEEEEvNS4_8identityES12_S1C_vS1D_EENS_8epilogue10collective6detail29Sm90TmaWarpSpecializedAdapterINS1G_15DefaultEpilogueISJ_SK_SK_NS1F_6thread17LinearCombinationISJ_Li1EffLNS1K_9ScaleType4KindE0ELNS_15FloatRoundStyleE2ESJ_EENS1_15EpilogueDefaultEEEEEvvEEEEvNT_6ParamsE --------------------------
	.section	.nv.shared._ZN7cutlass13device_kernelINS_4gemm6kernel13GemmUniversalIN4cute5tupleIJiiiiEEENS1_10collective13CollectiveMmaINS1_34MainloopSm90TmaGmmaWarpSpecializedILi28ENS5_IJNS4_1CILi2EEESB_NSA_ILi1EEEEEENS1_32KernelTmaWarpSpecializedPingpongEEENS5_IJNSA_ILi64EEESG_NSA_ILi32EEEEEENS_10bfloat16_tENS5_IJlSC_lEEESJ_SK_NS4_8TiledMMAINS4_8MMA_AtomIJNS4_4SM904GMMA27MMA_64x64x16_F32BF16BF16_SSILNSO_5MajorE0ELSQ_0ELNSO_7ScaleInE1ELSR_1EEEEEENS4_6LayoutINS5_IJSC_SC_SC_EEENS5_IJNSA_ILi0EEESW_SW_EEEEENS5_IJNS4_10UnderscoreESZ_SZ_EEEEENS4_23SM90_TMA_LOAD_MULTICASTENS4_14ComposedLayoutINS4_7SwizzleILi2ELi4ELi3EEENS4_18smem_ptr_flag_bitsILi16EEENSU_INS5_IJNSA_ILi8EEESH_EEENS5_IJSH_SC_EEEEEEEvNS4_8identityES12_S1C_vS1D_EENS_8epilogue10collective6detail29Sm90TmaWarpSpecializedAdapterINS1G_15DefaultEpilogueISJ_SK_SK_NS1F_6thread17LinearCombinationISJ_Li1EffLNS1K_9ScaleType4KindE0ELNS_15FloatRoundStyleE2ESJ_EENS1_15EpilogueDefaultEEEEEvvEEEEvNT_6ParamsE,"aw",@nobits
	.sectionflags	@""
	.align	16
	.zero		1024


//--------------------- .nv.shared.reserved.0     --------------------------
	.section	.nv.shared.reserved.0,"aw",@nobits
	.weak		__nv_reservedSMEM_offset_0_alias
	.size		__nv_reservedSMEM_offset_0_alias, 0, 0
	.other		__nv_reservedSMEM_offset_0_alias,@"STO_CUDA_RESERVED_SHARED STV_DEFAULT"
__nv_reservedSMEM_offset_0_alias:
	.zero		0


//--------------------- .nv.global                --------------------------
	.section	.nv.global,"aw",@nobits
.nv.global:
	.type		_ZN40_INTERNAL_4edaa5d4_4_k_cu_5011d4c8_286194cute1_E,@object
	.size		_ZN40_INTERNAL_4edaa5d4_4_k_cu_5011d4c8_286194cute1_E,(_ZN40_INTERNAL_4edaa5d4_4_k_cu_5011d4c8_286194cuda3std3__45__cpo6cbeginE - _ZN40_INTERNAL_4edaa5d4_4_k_cu_5011d4c8_286194cute1_E)
_ZN40_INTERNAL_4edaa5d4_4_k_cu_5011d4c8_286194cute1_E:
	.zero		1
	.type		_ZN40_INTERNAL_4edaa5d4_4_k_cu_5011d4c8_286194cuda3std3__45__cpo6cbeginE,@object
	.size		_ZN40_INTERNAL_4edaa5d4_4_k_cu_5011d4c8_286194cuda3std3__45__cpo6cbeginE,(_ZN40_INTERNAL_4edaa5d4_4_k_cu_5011d4c8_286194cuda3std3__48in_placeE - _ZN40_INTERNAL_4edaa5d4_4_k_cu_5011d4c8_286194cuda3std3__45__cpo6cbeginE)
_ZN40_INTERNAL_4edaa5d4_4_k_cu_5011d4c8_286194cuda3std3__45__cpo6cbeginE:
	.zero		1
	.type		_ZN40_INTERNAL_4edaa5d4_4_k_cu_5011d4c8_286194cuda3std3__48in_placeE,@object
	.size		_ZN40_INTERNAL_4edaa5d4_4_k_cu_5011d4c8_286194cuda3std3__48in_placeE,(_ZN40_INTERNAL_4edaa5d4_4_k_cu_5011d4c8_286194cuda3std6ranges3__45__cpo9iter_moveE - _ZN40_INTERNAL_4edaa5d4_4_k_cu_5011d4c8_286194cuda3std3__48in_placeE)
_ZN40_INTERNAL_4edaa5d4_4_k_cu_5011d4c8_286194cuda3std3__48in_placeE:
	.zero		1
	.type		_ZN40_INTERNAL_4edaa5d4_4_k_cu_5011d4c8_286194cuda3std6ranges3__45__cpo9iter_moveE,@object
	.size		_ZN40_INTERNAL_4edaa5d4_4_k_cu_5011d4c8_286194cuda3std6ranges3__45__cpo9iter_moveE,(_ZN40_INTERNAL_4edaa5d4_4_k_cu_5011d4c8_286194cuda3std3__45__cpo5beginE - _ZN40_INTERNAL_4edaa5d4_4_k_cu_5011d4c8_286194cuda3std6ranges3__45__cpo9iter_moveE)
_ZN40_INTERNAL_4edaa5d4_4_k_cu_5011d4c8_286194cuda3std6ranges3__45__cpo9iter_moveE:
	.zero		1
	.type		_ZN40_INTERNAL_4edaa5d4_4_k_cu_5011d4c8_286194cuda3std3__45__cpo5beginE,@object
	.size		_ZN40_INTERNAL_4edaa5d4_4_k_cu_5011d4c8_286194cuda3std3__45__cpo5beginE,(_ZN40_INTERNAL_4edaa5d4_4_k_cu_5011d4c8_286194cuda3std3__442_GLOBAL__N__4edaa5d4_4_k_cu_5011d4c8_286196ignoreE - _ZN40_INTERNAL_4edaa5d4_4_k_cu_5011d4c8_286194cuda3std3__45__cpo5beginE)
_ZN40_INTERNAL_4edaa5d4_4_k_cu_5011d4c8_286194cuda3std3__45__cpo5beginE:
	.zero		1
	.type		_ZN40_INTERNAL_4edaa5d4_4_k_cu_5011d4c8_286194cuda3std3__442_GLOBAL__N__4edaa5d4_4_k_cu_5011d4c8_286196ignoreE,@object
	.size		_ZN40_INTERNAL_4edaa5d4_4_k_cu_5011d4c8_286194cuda3std3__442_GLOBAL__N__4edaa5d4_4_k_cu_5011d4c8_286196ignoreE,(_ZN40_INTERNAL_4edaa5d4_4_k_cu_5011d4c8_286194cute7productE - _ZN40_INTERNAL_4edaa5d4_4_k_cu_5011d4c8_286194cuda3std3__442_GLOBAL__N__4edaa5d4_4_k_cu_5011d4c8_286196ignoreE)
_ZN40_INTERNAL_4edaa5d4_4_k_cu_5011d4c8_286194cuda3std3__442_GLOBAL__N__4edaa5d4_4_k_cu_5011d4c8_286196ignoreE:
	.zero		1
	.type		_ZN40_INTERNAL_4edaa5d4_4_k_cu_5011d4c8_286194cute7productE,@object
	.size		_ZN40_INTERNAL_4edaa5d4_4_k_cu_5011d4c8_286194cute7productE,(_ZN40_INTERNAL_4edaa5d4_4_k_cu_5011d4c8_286194cuda3std3__45__cpo3endE - _ZN40_INTERNAL_4edaa5d4_4_k_cu_5011d4c8_286194cute7productE)
_ZN40_INTERNAL_4edaa5d4_4_k_cu_5011d4c8_286194cute7productE:
	.zero		1
	.type		_ZN40_INTERNAL_4edaa5d4_4_k_cu_5011d4c8_286194cuda3std3__45__cpo3endE,@object
	.size		_ZN40_INTERNAL_4edaa5d4_4_k_cu_5011d4c8_286194cuda3std3__45__cpo3endE,(_ZN40_INTERNAL_4edaa5d4_4_k_cu_5011d4c8_286194cuda3std3__419piecewise_constructE - _ZN40_INTERNAL_4edaa5d4_4_k_cu_5011d4c8_286194cuda3std3__45__cpo3endE)
_ZN40_INTERNAL_4edaa5d4_4_k_cu_5011d4c8_286194cuda3std3__45__cpo3endE:
	.zero		1
	.type		_ZN40_INTERNAL_4edaa5d4_4_k_cu_5011d4c8_286194cuda3std3__419piecewise_constructE,@object
	.size		_ZN40_INTERNAL_4edaa5d4_4_k_cu_5011d4c8_286194cuda3std3__419piecewise_constructE,(_ZN40_INTERNAL_4edaa5d4_4_k_cu_5011d4c8_286194cuda3std3__45__cpo4cendE - _ZN40_INTERNAL_4edaa5d4_4_k_cu_5011d4c8_286194cuda3std3__419piecewise_constructE)
_ZN40_INTERNAL_4edaa5d4_4_k_cu_5011d4c8_286194cuda3std3__419piecewise_constructE:
	.zero		1
	.type		_ZN40_INTERNAL_4edaa5d4_4_k_cu_5011d4c8_286194cuda3std3__45__cpo4cendE,@object
	.size		_ZN40_INTERNAL_4edaa5d4_4_k_cu_5011d4c8_286194cuda3std3__45__cpo4cendE,(_ZN40_INTERNAL_4edaa5d4_4_k_cu_5011d4c8_286194cuda3std6ranges3__45__cpo4swapE - _ZN40_INTERNAL_4edaa5d4_4_k_cu_5011d4c8_286194cuda3std3__45__cpo4cendE)
_ZN40_INTERNAL_4edaa5d4_4_k_cu_5011d4c8_286194cuda3std3__45__cpo4cendE:
	.zero		1
	.type		_ZN40_INTERNAL_4edaa5d4_4_k_cu_5011d4c8_286194cuda3std6ranges3__45__cpo4swapE,@object
	.size		_ZN40_INTERNAL_4edaa5d4_4_k_cu_5011d4c8_286194cuda3std6ranges3__45__cpo4swapE,(.L_8 - _ZN40_INTERNAL_4edaa5d4_4_k_cu_5011d4c8_286194cuda3std6ranges3__45__cpo4swapE)
_ZN40_INTERNAL_4edaa5d4_4_k_cu_5011d4c8_286194cuda3std6ranges3__45__cpo4swapE:
	.zero		1
.L_8:


//--------------------- .nv.constant0._ZN7cutlass13device_kernelINS_4gemm6kernel13GemmUniversalIN4cute5tupleIJiiiiEEENS1_10collective13CollectiveMmaINS1_34MainloopSm90TmaGmmaWarpSpecializedILi28ENS5_IJNS4_1CILi2EEESB_NSA_ILi1EEEEEENS1_32KernelTmaWarpSpecializedPingpongEEENS5_IJNSA_ILi64EEESG_NSA_ILi32EEEEEENS_10bfloat16_tENS5_IJlSC_lEEESJ_SK_NS4_8TiledMMAINS4_8MMA_AtomIJNS4_4SM904GMMA27MMA_64x64x16_F32BF16BF16_SSILNSO_5MajorE0ELSQ_0ELNSO_7ScaleInE1ELSR_1EEEEEENS4_6LayoutINS5_IJSC_SC_SC_EEENS5_IJNSA_ILi0EEESW_SW_EEEEENS5_IJNS4_10UnderscoreESZ_SZ_EEEEENS4_23SM90_TMA_LOAD_MULTICASTENS4_14ComposedLayoutINS4_7SwizzleILi2ELi4ELi3EEENS4_18smem_ptr_flag_bitsILi16EEENSU_INS5_IJNSA_ILi8EEESH_EEENS5_IJSH_SC_EEEEEEEvNS4_8identityES12_S1C_vS1D_EENS_8epilogue10collective6detail29Sm90TmaWarpSpecializedAdapterINS1G_15DefaultEpilogueISJ_SK_SK_NS1F_6thread17LinearCombinationISJ_Li1EffLNS1K_9ScaleType4KindE0ELNS_15FloatRoundStyleE2ESJ_EENS1_15EpilogueDefaultEEEEEvvEEEEvNT_6ParamsE --------------------------
	.section	.nv.constant0._ZN7cutlass13device_kernelINS_4gemm6kernel13GemmUniversalIN4cute5tupleIJiiiiEEENS1_10collective13CollectiveMmaINS1_34MainloopSm90TmaGmmaWarpSpecializedILi28ENS5_IJNS4_1CILi2EEESB_NSA_ILi1EEEEEENS1_32KernelTmaWarpSpecializedPingpongEEENS5_IJNSA_ILi64EEESG_NSA_ILi32EEEEEENS_10bfloat16_tENS5_IJlSC_lEEESJ_SK_NS4_8TiledMMAINS4_8MMA_AtomIJNS4_4SM904GMMA27MMA_64x64x16_F32BF16BF16_SSILNSO_5MajorE0ELSQ_0ELNSO_7ScaleInE1ELSR_1EEEEEENS4_6LayoutINS5_IJSC_SC_SC_EEENS5_IJNSA_ILi0EEESW_SW_EEEEENS5_IJNS4_10UnderscoreESZ_SZ_EEEEENS4_23SM90_TMA_LOAD_MULTICASTENS4_14ComposedLayoutINS4_7SwizzleILi2ELi4ELi3EEENS4_18smem_ptr_flag_bitsILi16EEENSU_INS5_IJNSA_ILi8EEESH_EEENS5_IJSH_SC_EEEEEEEvNS4_8identityES12_S1C_vS1D_EENS_8epilogue10collective6detail29Sm90TmaWarpSpecializedAdapterINS1G_15DefaultEpilogueISJ_SK_SK_NS1F_6thread17LinearCombinationISJ_Li1EffLNS1K_9ScaleType4KindE0ELNS_15FloatRoundStyleE2ESJ_EENS1_15EpilogueDefaultEEEEEvvEEEEvNT_6ParamsE,"a",@progbits
	.sectionflags	@""
	.align	4
.nv.constant0._ZN7cutlass13device_kernelINS_4gemm6kernel13GemmUniversalIN4cute5tupleIJiiiiEEENS1_10collective13CollectiveMmaINS1_34MainloopSm90TmaGmmaWarpSpecializedILi28ENS5_IJNS4_1CILi2EEESB_NSA_ILi1EEEEEENS1_32KernelTmaWarpSpecializedPingpongEEENS5_IJNSA_ILi64EEESG_NSA_ILi32EEEEEENS_10bfloat16_tENS5_IJlSC_lEEESJ_SK_NS4_8TiledMMAINS4_8MMA_AtomIJNS4_4SM904GMMA27MMA_64x64x16_F32BF16BF16_SSILNSO_5MajorE0ELSQ_0ELNSO_7ScaleInE1ELSR_1EEEEEENS4_6LayoutINS5_IJSC_SC_SC_EEENS5_IJNSA_ILi0EEESW_SW_EEEEENS5_IJNS4_10UnderscoreESZ_SZ_EEEEENS4_23SM90_TMA_LOAD_MULTICASTENS4_14ComposedLayoutINS4_7SwizzleILi2ELi4ELi3EEENS4_18smem_ptr_flag_bitsILi16EEENSU_INS5_IJNSA_ILi8EEESH_EEENS5_IJSH_SC_EEEEEEEvNS4_8identityES12_S1C_vS1D_EENS_8epilogue10collective6detail29Sm90TmaWarpSpecializedAdapterINS1G_15DefaultEpilogueISJ_SK_SK_NS1F_6thread17LinearCombinationISJ_Li1EffLNS1K_9ScaleType4KindE0ELNS_15FloatRoundStyleE2ESJ_EENS1_15EpilogueDefaultEEEEEvvEEEEvNT_6ParamsE:
	.zero		1664


//--------------------- SYMBOLS --------------------------

	.type		.nv.reservedSmem.offset0,@object
	.size		.nv.reservedSmem.offset0,0x4
	.type		__assertfail,@function
